//
// Generated by NVIDIA NVVM Compiler
//
// Compiler Build ID: CL-36424714
// Cuda compilation tools, release 13.0, V13.0.88
// Based on NVVM 20.0.0
//

.version 9.0
.target sm_100
.address_size 64

	// .globl	_Z10FluxSolverPfS_S_S_ii

.visible .entry _Z10FluxSolverPfS_S_S_ii(
	.param .u64 .ptr .align 1 _Z10FluxSolverPfS_S_S_ii_param_0,
	.param .u64 .ptr .align 1 _Z10FluxSolverPfS_S_S_ii_param_1,
	.param .u64 .ptr .align 1 _Z10FluxSolverPfS_S_S_ii_param_2,
	.param .u64 .ptr .align 1 _Z10FluxSolverPfS_S_S_ii_param_3,
	.param .u32 _Z10FluxSolverPfS_S_S_ii_param_4,
	.param .u32 _Z10FluxSolverPfS_S_S_ii_param_5
)
{
	.reg .pred 	%p<82>;
	.reg .b32 	%r<129>;
	.reg .b32 	%f<621>;
	.reg .b64 	%rd<28>;

	ld.param.u64 	%rd7, [_Z10FluxSolverPfS_S_S_ii_param_0];
	ld.param.u64 	%rd8, [_Z10FluxSolverPfS_S_S_ii_param_1];
	ld.param.u64 	%rd9, [_Z10FluxSolverPfS_S_S_ii_param_2];
	ld.param.u64 	%rd10, [_Z10FluxSolverPfS_S_S_ii_param_3];
	ld.param.u32 	%r7, [_Z10FluxSolverPfS_S_S_ii_param_4];
	ld.param.u32 	%r9, [_Z10FluxSolverPfS_S_S_ii_param_5];
	cvta.to.global.u64 	%rd1, %rd8;
	cvta.to.global.u64 	%rd2, %rd10;
	mov.u32 	%r10, %ctaid.y;
	mov.u32 	%r11, %ntid.y;
	mov.u32 	%r12, %tid.y;
	mad.lo.s32 	%r13, %r10, %r11, %r12;
	mov.u32 	%r14, %ctaid.x;
	mov.u32 	%r15, %ntid.x;
	mov.u32 	%r16, %tid.x;
	mad.lo.s32 	%r17, %r14, %r15, %r16;
	setp.lt.s32 	%p1, %r17, 1;
	setp.eq.s32 	%p2, %r13, 0;
	or.pred  	%p3, %p1, %p2;
	add.s32 	%r18, %r9, -1;
	setp.ge.s32 	%p4, %r17, %r18;
	or.pred  	%p5, %p3, %p4;
	add.s32 	%r19, %r7, -1;
	setp.ge.s32 	%p6, %r13, %r19;
	or.pred  	%p7, %p5, %p6;
	@%p7 bra 	$L__BB0_55;
	cvta.to.global.u64 	%rd11, %rd9;
	mul.lo.s32 	%r20, %r9, %r13;
	add.s32 	%r21, %r20, %r17;
	mul.lo.s32 	%r22, %r21, 6;
	mul.lo.s32 	%r23, %r17, 12;
	mad.lo.s32 	%r24, %r20, 12, %r23;
	add.s32 	%r3, %r20, %r9;
	mad.lo.s32 	%r4, %r9, 12, %r24;
	shl.b32 	%r25, %r13, 1;
	add.s32 	%r26, %r25, 2;
	mad.lo.s32 	%r27, %r26, %r9, %r26;
	shl.b32 	%r28, %r17, 1;
	add.s32 	%r29, %r27, %r28;
	mul.wide.s32 	%rd12, %r29, 4;
	add.s64 	%rd13, %rd11, %rd12;
	ld.global.f32 	%f1, [%rd13];
	mad.lo.s32 	%r30, %r25, %r9, %r25;
	add.s32 	%r5, %r17, 1;
	shl.b32 	%r31, %r5, 1;
	add.s32 	%r32, %r31, %r30;
	or.b32  	%r33, %r32, 1;
	mul.wide.s32 	%rd14, %r33, 4;
	add.s64 	%rd3, %rd11, %rd14;
	add.s32 	%r34, %r5, %r20;
	shl.b32 	%r35, %r34, 2;
	mul.wide.s32 	%rd15, %r35, 4;
	add.s64 	%rd16, %rd2, %rd15;
	add.s64 	%rd4, %rd16, 12;
	ld.global.f32 	%f2, [%rd16+12];
	ld.global.f32 	%f82, [%rd16+-8];
	setp.eq.f32 	%p8, %f2, 0f00000000;
	setp.eq.f32 	%p9, %f82, 0f00000000;
	mul.wide.s32 	%rd17, %r24, 4;
	add.s64 	%rd5, %rd1, %rd17;
	cvta.to.global.u64 	%rd18, %rd7;
	mul.wide.s32 	%rd19, %r22, 4;
	add.s64 	%rd6, %rd18, %rd19;
	and.pred  	%p10, %p8, %p9;
	@%p10 bra 	$L__BB0_27;
	ld.global.f32 	%f4, [%rd3];
	ld.global.f32 	%f5, [%rd5+24];
	ld.global.f32 	%f6, [%rd5+28];
	ld.global.f32 	%f7, [%rd5+32];
	ld.global.f32 	%f8, [%rd5+84];
	ld.global.f32 	%f9, [%rd5+88];
	ld.global.f32 	%f10, [%rd5+92];
	sub.f32 	%f11, %f8, %f4;
	setp.le.f32 	%p11, %f11, 0f00000000;
	mov.f32 	%f603, 0f00000000;
	mov.f32 	%f604, %f603;
	mov.f32 	%f605, %f603;
	@%p11 bra 	$L__BB0_14;
	abs.f32 	%f12, %f9;
	setp.eq.f32 	%p12, %f9, 0f3F800000;
	mov.f32 	%f601, 0f3F800000;
	@%p12 bra 	$L__BB0_8;
	setp.num.f32 	%p13, %f12, %f12;
	@%p13 bra 	$L__BB0_6;
	mov.f32 	%f142, 0f40000000;
	add.rn.f32 	%f601, %f9, %f142;
	bra.uni 	$L__BB0_8;
$L__BB0_6:
	setp.lt.f32 	%p14, %f12, 0f00800000;
	mul.f32 	%f87, %f12, 0f4B800000;
	selp.f32 	%f88, %f87, %f12, %p14;
	mov.b32 	%r37, %f88;
	add.s32 	%r38, %r37, -1060439283;
	and.b32  	%r39, %r38, -8388608;
	sub.s32 	%r40, %r37, %r39;
	mov.b32 	%f89, %r40;
	cvt.rn.f32.s32 	%f90, %r39;
	selp.f32 	%f91, 0fC1C00000, 0f00000000, %p14;
	fma.rn.f32 	%f92, %f90, 0f34000000, %f91;
	add.f32 	%f93, %f89, 0fBF800000;
	add.f32 	%f94, %f89, 0f3F800000;
	rcp.approx.ftz.f32 	%f95, %f94;
	add.f32 	%f96, %f93, %f93;
	mul.f32 	%f97, %f96, %f95;
	mul.f32 	%f98, %f97, %f97;
	neg.f32 	%f99, %f97;
	sub.f32 	%f100, %f93, %f97;
	add.f32 	%f101, %f100, %f100;
	fma.rn.f32 	%f102, %f99, %f93, %f101;
	mul.rn.f32 	%f103, %f95, %f102;
	fma.rn.f32 	%f104, %f98, 0f3A2C32E4, 0f3B52E7DB;
	fma.rn.f32 	%f105, %f104, %f98, 0f3C93BB73;
	fma.rn.f32 	%f106, %f105, %f98, 0f3DF6384F;
	mul.rn.f32 	%f107, %f106, %f98;
	fma.rn.f32 	%f108, %f97, 0f3FB8AA3B, %f92;
	mul.f32 	%f109, %f107, 0f40400000;
	sub.f32 	%f110, %f92, %f108;
	fma.rn.f32 	%f111, %f97, 0f3FB8AA3B, %f110;
	fma.rn.f32 	%f112, %f103, 0f3FB8AA3B, %f111;
	fma.rn.f32 	%f113, %f97, 0f32A55E34, %f112;
	fma.rn.f32 	%f114, %f109, %f103, %f113;
	fma.rn.f32 	%f115, %f107, %f97, %f114;
	add.rn.f32 	%f116, %f108, %f115;
	mov.f32 	%f117, 0f40000000;
	mul.rn.f32 	%f118, %f116, %f117;
	cvt.rni.f32.f32 	%f119, %f118;
	sub.f32 	%f120, %f118, %f119;
	neg.f32 	%f121, %f118;
	fma.rn.f32 	%f122, %f116, 0f40000000, %f121;
	neg.f32 	%f123, %f108;
	add.rn.f32 	%f124, %f116, %f123;
	neg.f32 	%f125, %f124;
	add.rn.f32 	%f126, %f115, %f125;
	fma.rn.f32 	%f127, %f126, 0f40000000, %f122;
	add.f32 	%f128, %f120, %f127;
	setp.gt.f32 	%p15, %f119, 0f00000000;
	selp.b32 	%r41, 0, -2097152000, %p15;
	setp.neu.f32 	%p16, %f9, 0f00000000;
	setp.neu.f32 	%p17, %f12, 0f7F800000;
	setp.lt.f32 	%p18, %f118, 0f00000000;
	selp.f32 	%f129, 0f00000000, 0f7F800000, %p18;
	abs.f32 	%f130, %f118;
	setp.gt.f32 	%p19, %f130, 0f43180000;
	cvt.rzi.s32.f32 	%r42, %f119;
	shl.b32 	%r43, %r42, 23;
	sub.s32 	%r44, %r43, %r41;
	mov.b32 	%f131, %r44;
	add.s32 	%r45, %r41, 2130706432;
	mov.b32 	%f132, %r45;
	fma.rn.f32 	%f133, %f128, 0f391FCB8E, 0f3AAF85ED;
	fma.rn.f32 	%f134, %f133, %f128, 0f3C1D9856;
	fma.rn.f32 	%f135, %f134, %f128, 0f3D6357BB;
	fma.rn.f32 	%f136, %f135, %f128, 0f3E75FDEC;
	fma.rn.f32 	%f137, %f136, %f128, 0f3F317218;
	fma.rn.f32 	%f138, %f137, %f128, 0f3F800000;
	mul.f32 	%f139, %f138, %f132;
	mul.f32 	%f140, %f139, %f131;
	selp.f32 	%f601, %f129, %f140, %p19;
	and.pred  	%p20, %p16, %p17;
	@%p20 bra 	$L__BB0_8;
	add.f32 	%f141, %f9, %f9;
	mov.b32 	%r46, %f141;
	and.b32  	%r47, %r46, 2147483647;
	mov.b32 	%f601, %r47;
$L__BB0_8:
	abs.f32 	%f17, %f11;
	setp.eq.f32 	%p21, %f11, 0f3F800000;
	mov.f32 	%f602, 0f3F800000;
	@%p21 bra 	$L__BB0_13;
	setp.num.f32 	%p22, %f17, %f17;
	@%p22 bra 	$L__BB0_11;
	mov.f32 	%f200, 0f40000000;
	add.rn.f32 	%f602, %f11, %f200;
	bra.uni 	$L__BB0_13;
$L__BB0_11:
	setp.lt.f32 	%p23, %f17, 0f00800000;
	mul.f32 	%f145, %f17, 0f4B800000;
	selp.f32 	%f146, %f145, %f17, %p23;
	mov.b32 	%r48, %f146;
	add.s32 	%r49, %r48, -1060439283;
	and.b32  	%r50, %r49, -8388608;
	sub.s32 	%r51, %r48, %r50;
	mov.b32 	%f147, %r51;
	cvt.rn.f32.s32 	%f148, %r50;
	selp.f32 	%f149, 0fC1C00000, 0f00000000, %p23;
	fma.rn.f32 	%f150, %f148, 0f34000000, %f149;
	add.f32 	%f151, %f147, 0fBF800000;
	add.f32 	%f152, %f147, 0f3F800000;
	rcp.approx.ftz.f32 	%f153, %f152;
	add.f32 	%f154, %f151, %f151;
	mul.f32 	%f155, %f154, %f153;
	mul.f32 	%f156, %f155, %f155;
	neg.f32 	%f157, %f155;
	sub.f32 	%f158, %f151, %f155;
	add.f32 	%f159, %f158, %f158;
	fma.rn.f32 	%f160, %f157, %f151, %f159;
	mul.rn.f32 	%f161, %f153, %f160;
	fma.rn.f32 	%f162, %f156, 0f3A2C32E4, 0f3B52E7DB;
	fma.rn.f32 	%f163, %f162, %f156, 0f3C93BB73;
	fma.rn.f32 	%f164, %f163, %f156, 0f3DF6384F;
	mul.rn.f32 	%f165, %f164, %f156;
	fma.rn.f32 	%f166, %f155, 0f3FB8AA3B, %f150;
	mul.f32 	%f167, %f165, 0f40400000;
	sub.f32 	%f168, %f150, %f166;
	fma.rn.f32 	%f169, %f155, 0f3FB8AA3B, %f168;
	fma.rn.f32 	%f170, %f161, 0f3FB8AA3B, %f169;
	fma.rn.f32 	%f171, %f155, 0f32A55E34, %f170;
	fma.rn.f32 	%f172, %f167, %f161, %f171;
	fma.rn.f32 	%f173, %f165, %f155, %f172;
	add.rn.f32 	%f174, %f166, %f173;
	mov.f32 	%f175, 0f40000000;
	mul.rn.f32 	%f176, %f174, %f175;
	cvt.rni.f32.f32 	%f177, %f176;
	sub.f32 	%f178, %f176, %f177;
	neg.f32 	%f179, %f176;
	fma.rn.f32 	%f180, %f174, 0f40000000, %f179;
	neg.f32 	%f181, %f166;
	add.rn.f32 	%f182, %f174, %f181;
	neg.f32 	%f183, %f182;
	add.rn.f32 	%f184, %f173, %f183;
	fma.rn.f32 	%f185, %f184, 0f40000000, %f180;
	add.f32 	%f186, %f178, %f185;
	setp.gt.f32 	%p24, %f177, 0f00000000;
	selp.b32 	%r52, 0, -2097152000, %p24;
	setp.neu.f32 	%p25, %f17, 0f7F800000;
	setp.lt.f32 	%p26, %f176, 0f00000000;
	selp.f32 	%f187, 0f00000000, 0f7F800000, %p26;
	abs.f32 	%f188, %f176;
	setp.gt.f32 	%p27, %f188, 0f43180000;
	cvt.rzi.s32.f32 	%r53, %f177;
	shl.b32 	%r54, %r53, 23;
	sub.s32 	%r55, %r54, %r52;
	mov.b32 	%f189, %r55;
	add.s32 	%r56, %r52, 2130706432;
	mov.b32 	%f190, %r56;
	fma.rn.f32 	%f191, %f186, 0f391FCB8E, 0f3AAF85ED;
	fma.rn.f32 	%f192, %f191, %f186, 0f3C1D9856;
	fma.rn.f32 	%f193, %f192, %f186, 0f3D6357BB;
	fma.rn.f32 	%f194, %f193, %f186, 0f3E75FDEC;
	fma.rn.f32 	%f195, %f194, %f186, 0f3F317218;
	fma.rn.f32 	%f196, %f195, %f186, 0f3F800000;
	mul.f32 	%f197, %f196, %f190;
	mul.f32 	%f198, %f197, %f189;
	selp.f32 	%f602, %f187, %f198, %p27;
	@%p25 bra 	$L__BB0_13;
	add.f32 	%f199, %f11, %f11;
	mov.b32 	%r57, %f199;
	and.b32  	%r58, %r57, 2147483647;
	mov.b32 	%f602, %r58;
$L__BB0_13:
	div.rn.f32 	%f201, %f601, %f11;
	fma.rn.f32 	%f604, %f602, 0f409CF5C3, %f201;
	mul.f32 	%f202, %f9, %f10;
	div.rn.f32 	%f605, %f202, %f11;
	mov.f32 	%f603, %f9;
$L__BB0_14:
	sub.f32 	%f27, %f5, %f4;
	setp.le.f32 	%p28, %f27, 0f00000000;
	mov.f32 	%f608, 0f00000000;
	mov.f32 	%f609, %f608;
	mov.f32 	%f610, %f608;
	@%p28 bra 	$L__BB0_26;
	abs.f32 	%f28, %f6;
	setp.eq.f32 	%p29, %f6, 0f3F800000;
	mov.f32 	%f606, 0f3F800000;
	@%p29 bra 	$L__BB0_20;
	setp.num.f32 	%p30, %f28, %f28;
	@%p30 bra 	$L__BB0_18;
	mov.f32 	%f262, 0f40000000;
	add.rn.f32 	%f606, %f6, %f262;
	bra.uni 	$L__BB0_20;
$L__BB0_18:
	abs.f32 	%f205, %f6;
	setp.lt.f32 	%p31, %f205, 0f00800000;
	mul.f32 	%f207, %f205, 0f4B800000;
	selp.f32 	%f208, %f207, %f205, %p31;
	mov.b32 	%r59, %f208;
	add.s32 	%r60, %r59, -1060439283;
	and.b32  	%r61, %r60, -8388608;
	sub.s32 	%r62, %r59, %r61;
	mov.b32 	%f209, %r62;
	cvt.rn.f32.s32 	%f210, %r61;
	selp.f32 	%f211, 0fC1C00000, 0f00000000, %p31;
	fma.rn.f32 	%f212, %f210, 0f34000000, %f211;
	add.f32 	%f213, %f209, 0fBF800000;
	add.f32 	%f214, %f209, 0f3F800000;
	rcp.approx.ftz.f32 	%f215, %f214;
	add.f32 	%f216, %f213, %f213;
	mul.f32 	%f217, %f216, %f215;
	mul.f32 	%f218, %f217, %f217;
	neg.f32 	%f219, %f217;
	sub.f32 	%f220, %f213, %f217;
	add.f32 	%f221, %f220, %f220;
	fma.rn.f32 	%f222, %f219, %f213, %f221;
	mul.rn.f32 	%f223, %f215, %f222;
	fma.rn.f32 	%f224, %f218, 0f3A2C32E4, 0f3B52E7DB;
	fma.rn.f32 	%f225, %f224, %f218, 0f3C93BB73;
	fma.rn.f32 	%f226, %f225, %f218, 0f3DF6384F;
	mul.rn.f32 	%f227, %f226, %f218;
	fma.rn.f32 	%f228, %f217, 0f3FB8AA3B, %f212;
	mul.f32 	%f229, %f227, 0f40400000;
	sub.f32 	%f230, %f212, %f228;
	fma.rn.f32 	%f231, %f217, 0f3FB8AA3B, %f230;
	fma.rn.f32 	%f232, %f223, 0f3FB8AA3B, %f231;
	fma.rn.f32 	%f233, %f217, 0f32A55E34, %f232;
	fma.rn.f32 	%f234, %f229, %f223, %f233;
	fma.rn.f32 	%f235, %f227, %f217, %f234;
	add.rn.f32 	%f236, %f228, %f235;
	mov.f32 	%f237, 0f40000000;
	mul.rn.f32 	%f238, %f236, %f237;
	cvt.rni.f32.f32 	%f239, %f238;
	sub.f32 	%f240, %f238, %f239;
	neg.f32 	%f241, %f238;
	fma.rn.f32 	%f242, %f236, 0f40000000, %f241;
	neg.f32 	%f243, %f228;
	add.rn.f32 	%f244, %f236, %f243;
	neg.f32 	%f245, %f244;
	add.rn.f32 	%f246, %f235, %f245;
	fma.rn.f32 	%f247, %f246, 0f40000000, %f242;
	add.f32 	%f248, %f240, %f247;
	setp.gt.f32 	%p32, %f239, 0f00000000;
	selp.b32 	%r63, 0, -2097152000, %p32;
	setp.neu.f32 	%p33, %f6, 0f00000000;
	setp.neu.f32 	%p34, %f205, 0f7F800000;
	setp.lt.f32 	%p35, %f238, 0f00000000;
	selp.f32 	%f249, 0f00000000, 0f7F800000, %p35;
	abs.f32 	%f250, %f238;
	setp.gt.f32 	%p36, %f250, 0f43180000;
	cvt.rzi.s32.f32 	%r64, %f239;
	shl.b32 	%r65, %r64, 23;
	sub.s32 	%r66, %r65, %r63;
	mov.b32 	%f251, %r66;
	add.s32 	%r67, %r63, 2130706432;
	mov.b32 	%f252, %r67;
	fma.rn.f32 	%f253, %f248, 0f391FCB8E, 0f3AAF85ED;
	fma.rn.f32 	%f254, %f253, %f248, 0f3C1D9856;
	fma.rn.f32 	%f255, %f254, %f248, 0f3D6357BB;
	fma.rn.f32 	%f256, %f255, %f248, 0f3E75FDEC;
	fma.rn.f32 	%f257, %f256, %f248, 0f3F317218;
	fma.rn.f32 	%f258, %f257, %f248, 0f3F800000;
	mul.f32 	%f259, %f258, %f252;
	mul.f32 	%f260, %f259, %f251;
	selp.f32 	%f606, %f249, %f260, %p36;
	and.pred  	%p37, %p33, %p34;
	@%p37 bra 	$L__BB0_20;
	add.f32 	%f261, %f6, %f6;
	mov.b32 	%r68, %f261;
	and.b32  	%r69, %r68, 2147483647;
	mov.b32 	%f606, %r69;
$L__BB0_20:
	setp.eq.f32 	%p38, %f27, 0f3F800000;
	mov.f32 	%f607, 0f3F800000;
	@%p38 bra 	$L__BB0_25;
	abs.f32 	%f264, %f27;
	setp.num.f32 	%p39, %f264, %f264;
	@%p39 bra 	$L__BB0_23;
	mov.f32 	%f321, 0f40000000;
	add.rn.f32 	%f607, %f27, %f321;
	bra.uni 	$L__BB0_25;
$L__BB0_23:
	abs.f32 	%f265, %f27;
	setp.lt.f32 	%p40, %f265, 0f00800000;
	mul.f32 	%f266, %f265, 0f4B800000;
	selp.f32 	%f267, %f266, %f265, %p40;
	mov.b32 	%r70, %f267;
	add.s32 	%r71, %r70, -1060439283;
	and.b32  	%r72, %r71, -8388608;
	sub.s32 	%r73, %r70, %r72;
	mov.b32 	%f268, %r73;
	cvt.rn.f32.s32 	%f269, %r72;
	selp.f32 	%f270, 0fC1C00000, 0f00000000, %p40;
	fma.rn.f32 	%f271, %f269, 0f34000000, %f270;
	add.f32 	%f272, %f268, 0fBF800000;
	add.f32 	%f273, %f268, 0f3F800000;
	rcp.approx.ftz.f32 	%f274, %f273;
	add.f32 	%f275, %f272, %f272;
	mul.f32 	%f276, %f275, %f274;
	mul.f32 	%f277, %f276, %f276;
	neg.f32 	%f278, %f276;
	sub.f32 	%f279, %f272, %f276;
	add.f32 	%f280, %f279, %f279;
	fma.rn.f32 	%f281, %f278, %f272, %f280;
	mul.rn.f32 	%f282, %f274, %f281;
	fma.rn.f32 	%f283, %f277, 0f3A2C32E4, 0f3B52E7DB;
	fma.rn.f32 	%f284, %f283, %f277, 0f3C93BB73;
	fma.rn.f32 	%f285, %f284, %f277, 0f3DF6384F;
	mul.rn.f32 	%f286, %f285, %f277;
	fma.rn.f32 	%f287, %f276, 0f3FB8AA3B, %f271;
	mul.f32 	%f288, %f286, 0f40400000;
	sub.f32 	%f289, %f271, %f287;
	fma.rn.f32 	%f290, %f276, 0f3FB8AA3B, %f289;
	fma.rn.f32 	%f291, %f282, 0f3FB8AA3B, %f290;
	fma.rn.f32 	%f292, %f276, 0f32A55E34, %f291;
	fma.rn.f32 	%f293, %f288, %f282, %f292;
	fma.rn.f32 	%f294, %f286, %f276, %f293;
	add.rn.f32 	%f295, %f287, %f294;
	mov.f32 	%f296, 0f40000000;
	mul.rn.f32 	%f297, %f295, %f296;
	cvt.rni.f32.f32 	%f298, %f297;
	sub.f32 	%f299, %f297, %f298;
	neg.f32 	%f300, %f297;
	fma.rn.f32 	%f301, %f295, 0f40000000, %f300;
	neg.f32 	%f302, %f287;
	add.rn.f32 	%f303, %f295, %f302;
	neg.f32 	%f304, %f303;
	add.rn.f32 	%f305, %f294, %f304;
	fma.rn.f32 	%f306, %f305, 0f40000000, %f301;
	add.f32 	%f307, %f299, %f306;
	setp.gt.f32 	%p41, %f298, 0f00000000;
	selp.b32 	%r74, 0, -2097152000, %p41;
	setp.neu.f32 	%p42, %f265, 0f7F800000;
	setp.lt.f32 	%p43, %f297, 0f00000000;
	selp.f32 	%f308, 0f00000000, 0f7F800000, %p43;
	abs.f32 	%f309, %f297;
	setp.gt.f32 	%p44, %f309, 0f43180000;
	cvt.rzi.s32.f32 	%r75, %f298;
	shl.b32 	%r76, %r75, 23;
	sub.s32 	%r77, %r76, %r74;
	mov.b32 	%f310, %r77;
	add.s32 	%r78, %r74, 2130706432;
	mov.b32 	%f311, %r78;
	fma.rn.f32 	%f312, %f307, 0f391FCB8E, 0f3AAF85ED;
	fma.rn.f32 	%f313, %f312, %f307, 0f3C1D9856;
	fma.rn.f32 	%f314, %f313, %f307, 0f3D6357BB;
	fma.rn.f32 	%f315, %f314, %f307, 0f3E75FDEC;
	fma.rn.f32 	%f316, %f315, %f307, 0f3F317218;
	fma.rn.f32 	%f317, %f316, %f307, 0f3F800000;
	mul.f32 	%f318, %f317, %f311;
	mul.f32 	%f319, %f318, %f310;
	selp.f32 	%f607, %f308, %f319, %p44;
	@%p42 bra 	$L__BB0_25;
	add.f32 	%f320, %f27, %f27;
	mov.b32 	%r79, %f320;
	and.b32  	%r80, %r79, 2147483647;
	mov.b32 	%f607, %r80;
$L__BB0_25:
	div.rn.f32 	%f322, %f606, %f27;
	fma.rn.f32 	%f609, %f607, 0f409CF5C3, %f322;
	mul.f32 	%f323, %f6, %f7;
	div.rn.f32 	%f610, %f323, %f27;
	mov.f32 	%f608, %f6;
$L__BB0_26:
	sub.f32 	%f324, %f82, %f2;
	mul.f32 	%f325, %f2, %f82;
	div.rn.f32 	%f326, %f325, %f324;
	mul.f32 	%f327, %f82, %f608;
	mul.f32 	%f328, %f2, %f603;
	sub.f32 	%f329, %f327, %f328;
	div.rn.f32 	%f330, %f329, %f324;
	sub.f32 	%f331, %f8, %f5;
	fma.rn.f32 	%f332, %f326, %f331, %f330;
	st.global.f32 	[%rd6+12], %f332;
	mul.f32 	%f333, %f82, %f609;
	mul.f32 	%f334, %f2, %f604;
	sub.f32 	%f335, %f333, %f334;
	div.rn.f32 	%f336, %f335, %f324;
	sub.f32 	%f337, %f9, %f6;
	fma.rn.f32 	%f338, %f326, %f337, %f336;
	st.global.f32 	[%rd6+16], %f338;
	mul.f32 	%f339, %f82, %f610;
	mul.f32 	%f340, %f2, %f605;
	sub.f32 	%f341, %f339, %f340;
	div.rn.f32 	%f342, %f341, %f324;
	sub.f32 	%f343, %f10, %f7;
	fma.rn.f32 	%f344, %f326, %f343, %f342;
	st.global.f32 	[%rd6+20], %f344;
	bra.uni 	$L__BB0_28;
$L__BB0_27:
	mov.b32 	%r36, 0;
	st.global.u32 	[%rd6+12], %r36;
	st.global.u32 	[%rd6+16], %r36;
	st.global.u32 	[%rd6+20], %r36;
$L__BB0_28:
	ld.param.u64 	%rd27, [_Z10FluxSolverPfS_S_S_ii_param_3];
	shl.b32 	%r81, %r3, 2;
	mad.lo.s32 	%r82, %r17, 3, %r5;
	add.s32 	%r83, %r82, %r81;
	cvta.to.global.u64 	%rd20, %rd27;
	mul.wide.s32 	%rd21, %r83, 4;
	add.s64 	%rd22, %rd20, %rd21;
	ld.global.f32 	%f42, [%rd22];
	ld.global.f32 	%f345, [%rd4+-28];
	setp.eq.f32 	%p45, %f42, 0f00000000;
	setp.eq.f32 	%p46, %f345, 0f00000000;
	and.pred  	%p47, %p45, %p46;
	@%p47 bra 	$L__BB0_54;
	ld.param.u64 	%rd26, [_Z10FluxSolverPfS_S_S_ii_param_1];
	cvta.to.global.u64 	%rd23, %rd26;
	mul.wide.s32 	%rd24, %r4, 4;
	add.s64 	%rd25, %rd23, %rd24;
	ld.global.f32 	%f44, [%rd25+12];
	ld.global.f32 	%f45, [%rd25+16];
	ld.global.f32 	%f46, [%rd25+20];
	ld.global.f32 	%f47, [%rd5];
	ld.global.f32 	%f48, [%rd5+4];
	ld.global.f32 	%f49, [%rd5+8];
	sub.f32 	%f50, %f44, %f1;
	setp.le.f32 	%p48, %f50, 0f00000000;
	mov.f32 	%f613, 0f00000000;
	mov.f32 	%f614, %f613;
	mov.f32 	%f615, %f613;
	@%p48 bra 	$L__BB0_41;
	abs.f32 	%f51, %f46;
	setp.eq.f32 	%p49, %f46, 0f3F800000;
	mov.f32 	%f611, 0f3F800000;
	@%p49 bra 	$L__BB0_35;
	setp.num.f32 	%p50, %f51, %f51;
	@%p50 bra 	$L__BB0_33;
	mov.f32 	%f403, 0f40000000;
	add.rn.f32 	%f611, %f46, %f403;
	bra.uni 	$L__BB0_35;
$L__BB0_33:
	setp.lt.f32 	%p51, %f51, 0f00800000;
	mul.f32 	%f348, %f51, 0f4B800000;
	selp.f32 	%f349, %f348, %f51, %p51;
	mov.b32 	%r85, %f349;
	add.s32 	%r86, %r85, -1060439283;
	and.b32  	%r87, %r86, -8388608;
	sub.s32 	%r88, %r85, %r87;
	mov.b32 	%f350, %r88;
	cvt.rn.f32.s32 	%f351, %r87;
	selp.f32 	%f352, 0fC1C00000, 0f00000000, %p51;
	fma.rn.f32 	%f353, %f351, 0f34000000, %f352;
	add.f32 	%f354, %f350, 0fBF800000;
	add.f32 	%f355, %f350, 0f3F800000;
	rcp.approx.ftz.f32 	%f356, %f355;
	add.f32 	%f357, %f354, %f354;
	mul.f32 	%f358, %f357, %f356;
	mul.f32 	%f359, %f358, %f358;
	neg.f32 	%f360, %f358;
	sub.f32 	%f361, %f354, %f358;
	add.f32 	%f362, %f361, %f361;
	fma.rn.f32 	%f363, %f360, %f354, %f362;
	mul.rn.f32 	%f364, %f356, %f363;
	fma.rn.f32 	%f365, %f359, 0f3A2C32E4, 0f3B52E7DB;
	fma.rn.f32 	%f366, %f365, %f359, 0f3C93BB73;
	fma.rn.f32 	%f367, %f366, %f359, 0f3DF6384F;
	mul.rn.f32 	%f368, %f367, %f359;
	fma.rn.f32 	%f369, %f358, 0f3FB8AA3B, %f353;
	mul.f32 	%f370, %f368, 0f40400000;
	sub.f32 	%f371, %f353, %f369;
	fma.rn.f32 	%f372, %f358, 0f3FB8AA3B, %f371;
	fma.rn.f32 	%f373, %f364, 0f3FB8AA3B, %f372;
	fma.rn.f32 	%f374, %f358, 0f32A55E34, %f373;
	fma.rn.f32 	%f375, %f370, %f364, %f374;
	fma.rn.f32 	%f376, %f368, %f358, %f375;
	add.rn.f32 	%f377, %f369, %f376;
	mov.f32 	%f378, 0f40000000;
	mul.rn.f32 	%f379, %f377, %f378;
	cvt.rni.f32.f32 	%f380, %f379;
	sub.f32 	%f381, %f379, %f380;
	neg.f32 	%f382, %f379;
	fma.rn.f32 	%f383, %f377, 0f40000000, %f382;
	neg.f32 	%f384, %f369;
	add.rn.f32 	%f385, %f377, %f384;
	neg.f32 	%f386, %f385;
	add.rn.f32 	%f387, %f376, %f386;
	fma.rn.f32 	%f388, %f387, 0f40000000, %f383;
	add.f32 	%f389, %f381, %f388;
	setp.gt.f32 	%p52, %f380, 0f00000000;
	selp.b32 	%r89, 0, -2097152000, %p52;
	setp.neu.f32 	%p53, %f46, 0f00000000;
	setp.neu.f32 	%p54, %f51, 0f7F800000;
	setp.lt.f32 	%p55, %f379, 0f00000000;
	selp.f32 	%f390, 0f00000000, 0f7F800000, %p55;
	abs.f32 	%f391, %f379;
	setp.gt.f32 	%p56, %f391, 0f43180000;
	cvt.rzi.s32.f32 	%r90, %f380;
	shl.b32 	%r91, %r90, 23;
	sub.s32 	%r92, %r91, %r89;
	mov.b32 	%f392, %r92;
	add.s32 	%r93, %r89, 2130706432;
	mov.b32 	%f393, %r93;
	fma.rn.f32 	%f394, %f389, 0f391FCB8E, 0f3AAF85ED;
	fma.rn.f32 	%f395, %f394, %f389, 0f3C1D9856;
	fma.rn.f32 	%f396, %f395, %f389, 0f3D6357BB;
	fma.rn.f32 	%f397, %f396, %f389, 0f3E75FDEC;
	fma.rn.f32 	%f398, %f397, %f389, 0f3F317218;
	fma.rn.f32 	%f399, %f398, %f389, 0f3F800000;
	mul.f32 	%f400, %f399, %f393;
	mul.f32 	%f401, %f400, %f392;
	selp.f32 	%f611, %f390, %f401, %p56;
	and.pred  	%p57, %p53, %p54;
	@%p57 bra 	$L__BB0_35;
	add.f32 	%f402, %f46, %f46;
	mov.b32 	%r94, %f402;
	and.b32  	%r95, %r94, 2147483647;
	mov.b32 	%f611, %r95;
$L__BB0_35:
	abs.f32 	%f56, %f50;
	setp.eq.f32 	%p58, %f50, 0f3F800000;
	mov.f32 	%f612, 0f3F800000;
	@%p58 bra 	$L__BB0_40;
	setp.num.f32 	%p59, %f56, %f56;
	@%p59 bra 	$L__BB0_38;
	mov.f32 	%f460, 0f40000000;
	add.rn.f32 	%f612, %f50, %f460;
	bra.uni 	$L__BB0_40;
$L__BB0_38:
	setp.lt.f32 	%p60, %f56, 0f00800000;
	mul.f32 	%f405, %f56, 0f4B800000;
	selp.f32 	%f406, %f405, %f56, %p60;
	mov.b32 	%r96, %f406;
	add.s32 	%r97, %r96, -1060439283;
	and.b32  	%r98, %r97, -8388608;
	sub.s32 	%r99, %r96, %r98;
	mov.b32 	%f407, %r99;
	cvt.rn.f32.s32 	%f408, %r98;
	selp.f32 	%f409, 0fC1C00000, 0f00000000, %p60;
	fma.rn.f32 	%f410, %f408, 0f34000000, %f409;
	add.f32 	%f411, %f407, 0fBF800000;
	add.f32 	%f412, %f407, 0f3F800000;
	rcp.approx.ftz.f32 	%f413, %f412;
	add.f32 	%f414, %f411, %f411;
	mul.f32 	%f415, %f414, %f413;
	mul.f32 	%f416, %f415, %f415;
	neg.f32 	%f417, %f415;
	sub.f32 	%f418, %f411, %f415;
	add.f32 	%f419, %f418, %f418;
	fma.rn.f32 	%f420, %f417, %f411, %f419;
	mul.rn.f32 	%f421, %f413, %f420;
	fma.rn.f32 	%f422, %f416, 0f3A2C32E4, 0f3B52E7DB;
	fma.rn.f32 	%f423, %f422, %f416, 0f3C93BB73;
	fma.rn.f32 	%f424, %f423, %f416, 0f3DF6384F;
	mul.rn.f32 	%f425, %f424, %f416;
	fma.rn.f32 	%f426, %f415, 0f3FB8AA3B, %f410;
	mul.f32 	%f427, %f425, 0f40400000;
	sub.f32 	%f428, %f410, %f426;
	fma.rn.f32 	%f429, %f415, 0f3FB8AA3B, %f428;
	fma.rn.f32 	%f430, %f421, 0f3FB8AA3B, %f429;
	fma.rn.f32 	%f431, %f415, 0f32A55E34, %f430;
	fma.rn.f32 	%f432, %f427, %f421, %f431;
	fma.rn.f32 	%f433, %f425, %f415, %f432;
	add.rn.f32 	%f434, %f426, %f433;
	mov.f32 	%f435, 0f40000000;
	mul.rn.f32 	%f436, %f434, %f435;
	cvt.rni.f32.f32 	%f437, %f436;
	sub.f32 	%f438, %f436, %f437;
	neg.f32 	%f439, %f436;
	fma.rn.f32 	%f440, %f434, 0f40000000, %f439;
	neg.f32 	%f441, %f426;
	add.rn.f32 	%f442, %f434, %f441;
	neg.f32 	%f443, %f442;
	add.rn.f32 	%f444, %f433, %f443;
	fma.rn.f32 	%f445, %f444, 0f40000000, %f440;
	add.f32 	%f446, %f438, %f445;
	setp.gt.f32 	%p61, %f437, 0f00000000;
	selp.b32 	%r100, 0, -2097152000, %p61;
	setp.neu.f32 	%p62, %f56, 0f7F800000;
	setp.lt.f32 	%p63, %f436, 0f00000000;
	selp.f32 	%f447, 0f00000000, 0f7F800000, %p63;
	abs.f32 	%f448, %f436;
	setp.gt.f32 	%p64, %f448, 0f43180000;
	cvt.rzi.s32.f32 	%r101, %f437;
	shl.b32 	%r102, %r101, 23;
	sub.s32 	%r103, %r102, %r100;
	mov.b32 	%f449, %r103;
	add.s32 	%r104, %r100, 2130706432;
	mov.b32 	%f450, %r104;
	fma.rn.f32 	%f451, %f446, 0f391FCB8E, 0f3AAF85ED;
	fma.rn.f32 	%f452, %f451, %f446, 0f3C1D9856;
	fma.rn.f32 	%f453, %f452, %f446, 0f3D6357BB;
	fma.rn.f32 	%f454, %f453, %f446, 0f3E75FDEC;
	fma.rn.f32 	%f455, %f454, %f446, 0f3F317218;
	fma.rn.f32 	%f456, %f455, %f446, 0f3F800000;
	mul.f32 	%f457, %f456, %f450;
	mul.f32 	%f458, %f457, %f449;
	selp.f32 	%f612, %f447, %f458, %p64;
	@%p62 bra 	$L__BB0_40;
	add.f32 	%f459, %f50, %f50;
	mov.b32 	%r105, %f459;
	and.b32  	%r106, %r105, 2147483647;
	mov.b32 	%f612, %r106;
$L__BB0_40:
	div.rn.f32 	%f461, %f611, %f50;
	fma.rn.f32 	%f613, %f612, 0f409CF5C3, %f461;
	mul.f32 	%f462, %f46, %f45;
	div.rn.f32 	%f614, %f462, %f50;
	mov.f32 	%f615, %f46;
$L__BB0_41:
	sub.f32 	%f66, %f47, %f1;
	setp.le.f32 	%p65, %f66, 0f00000000;
	mov.f32 	%f618, 0f00000000;
	mov.f32 	%f619, %f618;
	mov.f32 	%f620, %f618;
	@%p65 bra 	$L__BB0_53;
	abs.f32 	%f67, %f49;
	setp.eq.f32 	%p66, %f49, 0f3F800000;
	mov.f32 	%f616, 0f3F800000;
	@%p66 bra 	$L__BB0_47;
	setp.num.f32 	%p67, %f67, %f67;
	@%p67 bra 	$L__BB0_45;
	mov.f32 	%f520, 0f40000000;
	add.rn.f32 	%f616, %f49, %f520;
	bra.uni 	$L__BB0_47;
$L__BB0_45:
	setp.lt.f32 	%p68, %f67, 0f00800000;
	mul.f32 	%f465, %f67, 0f4B800000;
	selp.f32 	%f466, %f465, %f67, %p68;
	mov.b32 	%r107, %f466;
	add.s32 	%r108, %r107, -1060439283;
	and.b32  	%r109, %r108, -8388608;
	sub.s32 	%r110, %r107, %r109;
	mov.b32 	%f467, %r110;
	cvt.rn.f32.s32 	%f468, %r109;
	selp.f32 	%f469, 0fC1C00000, 0f00000000, %p68;
	fma.rn.f32 	%f470, %f468, 0f34000000, %f469;
	add.f32 	%f471, %f467, 0fBF800000;
	add.f32 	%f472, %f467, 0f3F800000;
	rcp.approx.ftz.f32 	%f473, %f472;
	add.f32 	%f474, %f471, %f471;
	mul.f32 	%f475, %f474, %f473;
	mul.f32 	%f476, %f475, %f475;
	neg.f32 	%f477, %f475;
	sub.f32 	%f478, %f471, %f475;
	add.f32 	%f479, %f478, %f478;
	fma.rn.f32 	%f480, %f477, %f471, %f479;
	mul.rn.f32 	%f481, %f473, %f480;
	fma.rn.f32 	%f482, %f476, 0f3A2C32E4, 0f3B52E7DB;
	fma.rn.f32 	%f483, %f482, %f476, 0f3C93BB73;
	fma.rn.f32 	%f484, %f483, %f476, 0f3DF6384F;
	mul.rn.f32 	%f485, %f484, %f476;
	fma.rn.f32 	%f486, %f475, 0f3FB8AA3B, %f470;
	mul.f32 	%f487, %f485, 0f40400000;
	sub.f32 	%f488, %f470, %f486;
	fma.rn.f32 	%f489, %f475, 0f3FB8AA3B, %f488;
	fma.rn.f32 	%f490, %f481, 0f3FB8AA3B, %f489;
	fma.rn.f32 	%f491, %f475, 0f32A55E34, %f490;
	fma.rn.f32 	%f492, %f487, %f481, %f491;
	fma.rn.f32 	%f493, %f485, %f475, %f492;
	add.rn.f32 	%f494, %f486, %f493;
	mov.f32 	%f495, 0f40000000;
	mul.rn.f32 	%f496, %f494, %f495;
	cvt.rni.f32.f32 	%f497, %f496;
	sub.f32 	%f498, %f496, %f497;
	neg.f32 	%f499, %f496;
	fma.rn.f32 	%f500, %f494, 0f40000000, %f499;
	neg.f32 	%f501, %f486;
	add.rn.f32 	%f502, %f494, %f501;
	neg.f32 	%f503, %f502;
	add.rn.f32 	%f504, %f493, %f503;
	fma.rn.f32 	%f505, %f504, 0f40000000, %f500;
	add.f32 	%f506, %f498, %f505;
	setp.gt.f32 	%p69, %f497, 0f00000000;
	selp.b32 	%r111, 0, -2097152000, %p69;
	setp.neu.f32 	%p70, %f49, 0f00000000;
	setp.neu.f32 	%p71, %f67, 0f7F800000;
	setp.lt.f32 	%p72, %f496, 0f00000000;
	selp.f32 	%f507, 0f00000000, 0f7F800000, %p72;
	abs.f32 	%f508, %f496;
	setp.gt.f32 	%p73, %f508, 0f43180000;
	cvt.rzi.s32.f32 	%r112, %f497;
	shl.b32 	%r113, %r112, 23;
	sub.s32 	%r114, %r113, %r111;
	mov.b32 	%f509, %r114;
	add.s32 	%r115, %r111, 2130706432;
	mov.b32 	%f510, %r115;
	fma.rn.f32 	%f511, %f506, 0f391FCB8E, 0f3AAF85ED;
	fma.rn.f32 	%f512, %f511, %f506, 0f3C1D9856;
	fma.rn.f32 	%f513, %f512, %f506, 0f3D6357BB;
	fma.rn.f32 	%f514, %f513, %f506, 0f3E75FDEC;
	fma.rn.f32 	%f515, %f514, %f506, 0f3F317218;
	fma.rn.f32 	%f516, %f515, %f506, 0f3F800000;
	mul.f32 	%f517, %f516, %f510;
	mul.f32 	%f518, %f517, %f509;
	selp.f32 	%f616, %f507, %f518, %p73;
	and.pred  	%p74, %p70, %p71;
	@%p74 bra 	$L__BB0_47;
	add.f32 	%f519, %f49, %f49;
	mov.b32 	%r116, %f519;
	and.b32  	%r117, %r116, 2147483647;
	mov.b32 	%f616, %r117;
$L__BB0_47:
	abs.f32 	%f72, %f66;
	setp.eq.f32 	%p75, %f66, 0f3F800000;
	mov.f32 	%f617, 0f3F800000;
	@%p75 bra 	$L__BB0_52;
	setp.num.f32 	%p76, %f72, %f72;
	@%p76 bra 	$L__BB0_50;
	mov.f32 	%f577, 0f40000000;
	add.rn.f32 	%f617, %f66, %f577;
	bra.uni 	$L__BB0_52;
$L__BB0_50:
	setp.lt.f32 	%p77, %f72, 0f00800000;
	mul.f32 	%f522, %f72, 0f4B800000;
	selp.f32 	%f523, %f522, %f72, %p77;
	mov.b32 	%r118, %f523;
	add.s32 	%r119, %r118, -1060439283;
	and.b32  	%r120, %r119, -8388608;
	sub.s32 	%r121, %r118, %r120;
	mov.b32 	%f524, %r121;
	cvt.rn.f32.s32 	%f525, %r120;
	selp.f32 	%f526, 0fC1C00000, 0f00000000, %p77;
	fma.rn.f32 	%f527, %f525, 0f34000000, %f526;
	add.f32 	%f528, %f524, 0fBF800000;
	add.f32 	%f529, %f524, 0f3F800000;
	rcp.approx.ftz.f32 	%f530, %f529;
	add.f32 	%f531, %f528, %f528;
	mul.f32 	%f532, %f531, %f530;
	mul.f32 	%f533, %f532, %f532;
	neg.f32 	%f534, %f532;
	sub.f32 	%f535, %f528, %f532;
	add.f32 	%f536, %f535, %f535;
	fma.rn.f32 	%f537, %f534, %f528, %f536;
	mul.rn.f32 	%f538, %f530, %f537;
	fma.rn.f32 	%f539, %f533, 0f3A2C32E4, 0f3B52E7DB;
	fma.rn.f32 	%f540, %f539, %f533, 0f3C93BB73;
	fma.rn.f32 	%f541, %f540, %f533, 0f3DF6384F;
	mul.rn.f32 	%f542, %f541, %f533;
	fma.rn.f32 	%f543, %f532, 0f3FB8AA3B, %f527;
	mul.f32 	%f544, %f542, 0f40400000;
	sub.f32 	%f545, %f527, %f543;
	fma.rn.f32 	%f546, %f532, 0f3FB8AA3B, %f545;
	fma.rn.f32 	%f547, %f538, 0f3FB8AA3B, %f546;
	fma.rn.f32 	%f548, %f532, 0f32A55E34, %f547;
	fma.rn.f32 	%f549, %f544, %f538, %f548;
	fma.rn.f32 	%f550, %f542, %f532, %f549;
	add.rn.f32 	%f551, %f543, %f550;
	mov.f32 	%f552, 0f40000000;
	mul.rn.f32 	%f553, %f551, %f552;
	cvt.rni.f32.f32 	%f554, %f553;
	sub.f32 	%f555, %f553, %f554;
	neg.f32 	%f556, %f553;
	fma.rn.f32 	%f557, %f551, 0f40000000, %f556;
	neg.f32 	%f558, %f543;
	add.rn.f32 	%f559, %f551, %f558;
	neg.f32 	%f560, %f559;
	add.rn.f32 	%f561, %f550, %f560;
	fma.rn.f32 	%f562, %f561, 0f40000000, %f557;
	add.f32 	%f563, %f555, %f562;
	setp.gt.f32 	%p78, %f554, 0f00000000;
	selp.b32 	%r122, 0, -2097152000, %p78;
	setp.neu.f32 	%p79, %f72, 0f7F800000;
	setp.lt.f32 	%p80, %f553, 0f00000000;
	selp.f32 	%f564, 0f00000000, 0f7F800000, %p80;
	abs.f32 	%f565, %f553;
	setp.gt.f32 	%p81, %f565, 0f43180000;
	cvt.rzi.s32.f32 	%r123, %f554;
	shl.b32 	%r124, %r123, 23;
	sub.s32 	%r125, %r124, %r122;
	mov.b32 	%f566, %r125;
	add.s32 	%r126, %r122, 2130706432;
	mov.b32 	%f567, %r126;
	fma.rn.f32 	%f568, %f563, 0f391FCB8E, 0f3AAF85ED;
	fma.rn.f32 	%f569, %f568, %f563, 0f3C1D9856;
	fma.rn.f32 	%f570, %f569, %f563, 0f3D6357BB;
	fma.rn.f32 	%f571, %f570, %f563, 0f3E75FDEC;
	fma.rn.f32 	%f572, %f571, %f563, 0f3F317218;
	fma.rn.f32 	%f573, %f572, %f563, 0f3F800000;
	mul.f32 	%f574, %f573, %f567;
	mul.f32 	%f575, %f574, %f566;
	selp.f32 	%f617, %f564, %f575, %p81;
	@%p79 bra 	$L__BB0_52;
	add.f32 	%f576, %f66, %f66;
	mov.b32 	%r127, %f576;
	and.b32  	%r128, %r127, 2147483647;
	mov.b32 	%f617, %r128;
$L__BB0_52:
	div.rn.f32 	%f578, %f616, %f66;
	fma.rn.f32 	%f618, %f617, 0f409CF5C3, %f578;
	mul.f32 	%f579, %f49, %f48;
	div.rn.f32 	%f619, %f579, %f66;
	mov.f32 	%f620, %f49;
$L__BB0_53:
	sub.f32 	%f580, %f42, %f345;
	mul.f32 	%f581, %f42, %f345;
	div.rn.f32 	%f582, %f581, %f580;
	mul.f32 	%f583, %f42, %f620;
	mul.f32 	%f584, %f345, %f615;
	sub.f32 	%f585, %f583, %f584;
	div.rn.f32 	%f586, %f585, %f580;
	sub.f32 	%f587, %f44, %f47;
	fma.rn.f32 	%f588, %f582, %f587, %f586;
	st.global.f32 	[%rd6], %f588;
	mul.f32 	%f589, %f42, %f619;
	mul.f32 	%f590, %f345, %f614;
	sub.f32 	%f591, %f589, %f590;
	div.rn.f32 	%f592, %f591, %f580;
	sub.f32 	%f593, %f45, %f48;
	fma.rn.f32 	%f594, %f582, %f593, %f592;
	st.global.f32 	[%rd6+4], %f594;
	mul.f32 	%f595, %f42, %f618;
	mul.f32 	%f596, %f345, %f613;
	sub.f32 	%f597, %f595, %f596;
	div.rn.f32 	%f598, %f597, %f580;
	sub.f32 	%f599, %f46, %f49;
	fma.rn.f32 	%f600, %f582, %f599, %f598;
	st.global.f32 	[%rd6+8], %f600;
	bra.uni 	$L__BB0_55;
$L__BB0_54:
	mov.b32 	%r84, 0;
	st.global.u32 	[%rd6], %r84;
	st.global.u32 	[%rd6+4], %r84;
	st.global.u32 	[%rd6+8], %r84;
$L__BB0_55:
	ret;

}
	// .globl	_Z12buildRValuesPfS_S_S_ii
.visible .entry _Z12buildRValuesPfS_S_S_ii(
	.param .u64 .ptr .align 1 _Z12buildRValuesPfS_S_S_ii_param_0,
	.param .u64 .ptr .align 1 _Z12buildRValuesPfS_S_S_ii_param_1,
	.param .u64 .ptr .align 1 _Z12buildRValuesPfS_S_S_ii_param_2,
	.param .u64 .ptr .align 1 _Z12buildRValuesPfS_S_S_ii_param_3,
	.param .u32 _Z12buildRValuesPfS_S_S_ii_param_4,
	.param .u32 _Z12buildRValuesPfS_S_S_ii_param_5
)
{
	.reg .pred 	%p<8>;
	.reg .b32 	%r<27>;
	.reg .b32 	%f<31>;
	.reg .b64 	%rd<18>;

	ld.param.u64 	%rd1, [_Z12buildRValuesPfS_S_S_ii_param_0];
	ld.param.u64 	%rd2, [_Z12buildRValuesPfS_S_S_ii_param_1];
	ld.param.u64 	%rd3, [_Z12buildRValuesPfS_S_S_ii_param_2];
	ld.param.u64 	%rd4, [_Z12buildRValuesPfS_S_S_ii_param_3];
	ld.param.u32 	%r4, [_Z12buildRValuesPfS_S_S_ii_param_4];
	ld.param.u32 	%r6, [_Z12buildRValuesPfS_S_S_ii_param_5];
	mov.u32 	%r7, %ctaid.y;
	mov.u32 	%r8, %ntid.y;
	mov.u32 	%r9, %tid.y;
	mad.lo.s32 	%r10, %r7, %r8, %r9;
	mov.u32 	%r11, %ctaid.x;
	mov.u32 	%r12, %ntid.x;
	mov.u32 	%r13, %tid.x;
	mad.lo.s32 	%r14, %r11, %r12, %r13;
	setp.lt.s32 	%p1, %r14, 2;
	setp.lt.u32 	%p2, %r10, 2;
	or.pred  	%p3, %p1, %p2;
	add.s32 	%r15, %r6, -2;
	setp.ge.s32 	%p4, %r14, %r15;
	or.pred  	%p5, %p3, %p4;
	add.s32 	%r16, %r4, -2;
	setp.ge.s32 	%p6, %r10, %r16;
	or.pred  	%p7, %p5, %p6;
	@%p7 bra 	$L__BB1_2;
	mul.lo.s32 	%r17, %r6, %r10;
	add.s32 	%r18, %r17, %r14;
	mul.lo.s32 	%r19, %r18, 3;
	cvta.to.global.u64 	%rd5, %rd2;
	cvta.to.global.u64 	%rd6, %rd1;
	cvta.to.global.u64 	%rd7, %rd4;
	cvta.to.global.u64 	%rd8, %rd3;
	mul.lo.s32 	%r20, %r14, 6;
	mad.lo.s32 	%r21, %r17, 6, %r20;
	mad.lo.s32 	%r22, %r10, 6, -6;
	mad.lo.s32 	%r23, %r22, %r6, %r20;
	shl.b32 	%r24, %r17, 1;
	shl.b32 	%r25, %r14, 1;
	add.s32 	%r26, %r24, %r25;
	mul.wide.s32 	%rd9, %r21, 4;
	add.s64 	%rd10, %rd5, %rd9;
	ld.global.f32 	%f1, [%rd10+12];
	ld.global.f32 	%f2, [%rd10+-12];
	sub.f32 	%f3, %f2, %f1;
	add.f32 	%f4, %f3, 0f00000000;
	ld.global.f32 	%f5, [%rd10];
	mul.wide.s32 	%rd11, %r23, 4;
	add.s64 	%rd12, %rd5, %rd11;
	ld.global.f32 	%f6, [%rd12];
	sub.f32 	%f7, %f6, %f5;
	add.f32 	%f8, %f4, %f7;
	mul.wide.s32 	%rd13, %r19, 4;
	add.s64 	%rd14, %rd6, %rd13;
	st.global.f32 	[%rd14], %f8;
	mul.wide.s32 	%rd15, %r26, 4;
	add.s64 	%rd16, %rd7, %rd15;
	ld.global.f32 	%f9, [%rd16];
	add.s64 	%rd17, %rd8, %rd15;
	ld.global.f32 	%f10, [%rd17];
	add.f32 	%f11, %f9, %f10;
	ld.global.f32 	%f12, [%rd10+16];
	ld.global.f32 	%f13, [%rd10+-8];
	sub.f32 	%f14, %f12, %f13;
	sub.f32 	%f15, %f11, %f14;
	ld.global.f32 	%f16, [%rd10+4];
	ld.global.f32 	%f17, [%rd12+4];
	sub.f32 	%f18, %f16, %f17;
	sub.f32 	%f19, %f15, %f18;
	st.global.f32 	[%rd14+4], %f19;
	ld.global.f32 	%f20, [%rd16+4];
	ld.global.f32 	%f21, [%rd17+4];
	add.f32 	%f22, %f20, %f21;
	ld.global.f32 	%f23, [%rd10+20];
	ld.global.f32 	%f24, [%rd10+-4];
	sub.f32 	%f25, %f23, %f24;
	sub.f32 	%f26, %f22, %f25;
	ld.global.f32 	%f27, [%rd10+8];
	ld.global.f32 	%f28, [%rd12+8];
	sub.f32 	%f29, %f27, %f28;
	sub.f32 	%f30, %f26, %f29;
	st.global.f32 	[%rd14+8], %f30;
$L__BB1_2:
	ret;

}


// ===== COMPILED SASS (sm_100) =====

	.target	sm_100

	.elftype	@"ET_EXEC"


//--------------------- .note.nv.tkinfo           --------------------------
	.section	.note.nv.tkinfo,"",@"SHT_NOTE"
	.sectionflags	@"SHF_NOTE_NV_TKINFO"
	.tkinfo
        /*0018*/ 	.word	0x00000002
        /*0030*/ 	.string	""
        /*0030*/ 	.string	"ptxas"
        /*0030*/ 	.string	"Cuda compilation tools, release 13.0, V13.0.88"
        /*0030*/ 	.string	"Build cuda_13.0.r13.0/compiler.36424714_0"
        /*0030*/ 	.string	"-arch sm_100 -m 64 "



//--------------------- .note.nv.cuinfo           --------------------------
	.section	.note.nv.cuinfo,"",@"SHT_NOTE"
	.sectionflags	@"SHF_NOTE_NV_CUINFO"
        /*0018*/ 	.short	0x0002
        /*001a*/ 	.short	0x0064
        /*001c*/ 	.short	0x0082
	.zero		2


//--------------------- .nv.info                  --------------------------
	.section	.nv.info,"",@"SHT_CUDA_INFO"
	.align	4


	//----- nvinfo : EIATTR_REGCOUNT
	.align		4
        /*0000*/ 	.byte	0x04, 0x2f
        /*0002*/ 	.short	(.L_1 - .L_0)
	.align		4
.L_0:
        /*0004*/ 	.word	index@(_Z10FluxSolverPfS_S_S_ii)
        /*0008*/ 	.word	0x00000028


	//----- nvinfo : EIATTR_FRAME_SIZE
	.align		4
.L_1:
        /*000c*/ 	.byte	0x04, 0x11
        /*000e*/ 	.short	(.L_3 - .L_2)
	.align		4
.L_2:
        /*0010*/ 	.word	index@($__internal_0_$__cuda_sm3x_div_rn_noftz_f32_slowpath)
        /*0014*/ 	.word	0x00000000


	//----- nvinfo : EIATTR_FRAME_SIZE
	.align		4
.L_3:
        /*0018*/ 	.byte	0x04, 0x11
        /*001a*/ 	.short	(.L_5 - .L_4)
	.align		4
.L_4:
        /*001c*/ 	.word	index@(_Z10FluxSolverPfS_S_S_ii)
        /*0020*/ 	.word	0x00000000


	//----- nvinfo : EIATTR_REGCOUNT
	.align		4
.L_5:
        /*0024*/ 	.byte	0x04, 0x2f
        /*0026*/ 	.short	(.L_7 - .L_6)
	.align		4
.L_6:
        /*0028*/ 	.word	index@(_Z12buildRValuesPfS_S_S_ii)
        /*002c*/ 	.word	0x00000016


	//----- nvinfo : EIATTR_FRAME_SIZE
	.align		4
.L_7:
        /*0030*/ 	.byte	0x04, 0x11
        /*0032*/ 	.short	(.L_9 - .L_8)
	.align		4
.L_8:
        /*0034*/ 	.word	index@(_Z12buildRValuesPfS_S_S_ii)
        /*0038*/ 	.word	0x00000000


	//----- nvinfo : EIATTR_MIN_STACK_SIZE
	.align		4
.L_9:
        /*003c*/ 	.byte	0x04, 0x12
        /*003e*/ 	.short	(.L_11 - .L_10)
	.align		4
.L_10:
        /*0040*/ 	.word	index@(_Z12buildRValuesPfS_S_S_ii)
        /*0044*/ 	.word	0x00000000


	//----- nvinfo : EIATTR_MIN_STACK_SIZE
	.align		4
.L_11:
        /*0048*/ 	.byte	0x04, 0x12
        /*004a*/ 	.short	(.L_13 - .L_12)
	.align		4
.L_12:
        /*004c*/ 	.word	index@(_Z10FluxSolverPfS_S_S_ii)
        /*0050*/ 	.word	0x00000000
.L_13:


//--------------------- .nv.compat                --------------------------
	.section	.nv.compat,"",@"SHT_CUDA_COMPAT_INFO"
	.align	4
        /*0000*/ 	.byte	0x02, 0x09, 0x00, 0x00, 0x02, 0x02, 0x01, 0x00, 0x02, 0x05, 0x05, 0x00, 0x03, 0x07, 0x01, 0x01
        /*0010*/ 	.byte	0x02, 0x03, 0x00, 0x00, 0x02, 0x06, 0x01, 0x00, 0x04, 0x0b, 0x08, 0x00, 0x01, 0x00, 0x00, 0x00
        /*0020*/ 	.byte	0x00, 0x00, 0x00, 0x00


//--------------------- .nv.info._Z12buildRValuesPfS_S_S_ii --------------------------
	.section	.nv.info._Z12buildRValuesPfS_S_S_ii,"",@"SHT_CUDA_INFO"
	.sectionflags	@""
	.align	4


	//----- nvinfo : EIATTR_CUDA_API_VERSION
	.align		4
        /*0000*/ 	.byte	0x04, 0x37
        /*0002*/ 	.short	(.L_15 - .L_14)
.L_14:
        /*0004*/ 	.word	0x00000082


	//----- nvinfo : EIATTR_KPARAM_INFO
	.align		4
.L_15:
        /*0008*/ 	.byte	0x04, 0x17
        /*000a*/ 	.short	(.L_17 - .L_16)
.L_16:
        /*000c*/ 	.word	0x00000000
        /*0010*/ 	.short	0x0005
        /*0012*/ 	.short	0x0024
        /*0014*/ 	.byte	0x00, 0xf0, 0x11, 0x00


	//----- nvinfo : EIATTR_KPARAM_INFO
	.align		4
.L_17:
        /*0018*/ 	.byte	0x04, 0x17
        /*001a*/ 	.short	(.L_19 - .L_18)
.L_18:
        /*001c*/ 	.word	0x00000000
        /*0020*/ 	.short	0x0004
        /*0022*/ 	.short	0x0020
        /*0024*/ 	.byte	0x00, 0xf0, 0x11, 0x00


	//----- nvinfo : EIATTR_KPARAM_INFO
	.align		4
.L_19:
        /*0028*/ 	.byte	0x04, 0x17
        /*002a*/ 	.short	(.L_21 - .L_20)
.L_20:
        /*002c*/ 	.word	0x00000000
        /*0030*/ 	.short	0x0003
        /*0032*/ 	.short	0x0018
        /*0034*/ 	.byte	0x00, 0xf5, 0x21, 0x00


	//----- nvinfo : EIATTR_KPARAM_INFO
	.align		4
.L_21:
        /*0038*/ 	.byte	0x04, 0x17
        /*003a*/ 	.short	(.L_23 - .L_22)
.L_22:
        /*003c*/ 	.word	0x00000000
        /*0040*/ 	.short	0x0002
        /*0042*/ 	.short	0x0010
        /*0044*/ 	.byte	0x00, 0xf5, 0x21, 0x00


	//----- nvinfo : EIATTR_KPARAM_INFO
	.align		4
.L_23:
        /*0048*/ 	.byte	0x04, 0x17
        /*004a*/ 	.short	(.L_25 - .L_24)
.L_24:
        /*004c*/ 	.word	0x00000000
        /*0050*/ 	.short	0x0001
        /*0052*/ 	.short	0x0008
        /*0054*/ 	.byte	0x00, 0xf5, 0x21, 0x00


	//----- nvinfo : EIATTR_KPARAM_INFO
	.align		4
.L_25:
        /*0058*/ 	.byte	0x04, 0x17
        /*005a*/ 	.short	(.L_27 - .L_26)
.L_26:
        /*005c*/ 	.word	0x00000000
        /*0060*/ 	.short	0x0000
        /*0062*/ 	.short	0x0000
        /*0064*/ 	.byte	0x00, 0xf5, 0x21, 0x00


	//----- nvinfo : EIATTR_SPARSE_MMA_MASK
	.align		4
.L_27:
        /*0068*/ 	.byte	0x03, 0x50
        /*006a*/ 	.short	0x0000


	//----- nvinfo : EIATTR_MAXREG_COUNT
	.align		4
        /*006c*/ 	.byte	0x03, 0x1b
        /*006e*/ 	.short	0x00ff


	//----- nvinfo : EIATTR_MERCURY_ISA_VERSION
	.align		4
        /*0070*/ 	.byte	0x03, 0x5f
        /*0072*/ 	.short	0x0101


	//----- nvinfo : EIATTR_VRC_CTA_INIT_COUNT
	.align		4
        /*0074*/ 	.byte	0x02, 0x4a
	.zero		1
	.zero		1


	//----- nvinfo : EIATTR_EXIT_INSTR_OFFSETS
	.align		4
        /*0078*/ 	.byte	0x04, 0x1c
        /*007a*/ 	.short	(.L_29 - .L_28)


	//   ....[0]....
.L_28:
        /*007c*/ 	.word	0x00000100


	//   ....[1]....
        /*0080*/ 	.word	0x00000450


	//----- nvinfo : EIATTR_CBANK_PARAM_SIZE
	.align		4
.L_29:
        /*0084*/ 	.byte	0x03, 0x19
        /*0086*/ 	.short	0x0028


	//----- nvinfo : EIATTR_PARAM_CBANK
	.align		4
        /*0088*/ 	.byte	0x04, 0x0a
        /*008a*/ 	.short	(.L_31 - .L_30)
	.align		4
.L_30:
        /*008c*/ 	.word	index@(.nv.constant0._Z12buildRValuesPfS_S_S_ii)
        /*0090*/ 	.short	0x0380
        /*0092*/ 	.short	0x0028


	//----- nvinfo : EIATTR_SW_WAR
	.align		4
.L_31:
        /*0094*/ 	.byte	0x04, 0x36
        /*0096*/ 	.short	(.L_33 - .L_32)
.L_32:
        /*0098*/ 	.word	0x00000008
.L_33:


//--------------------- .nv.info._Z10FluxSolverPfS_S_S_ii --------------------------
	.section	.nv.info._Z10FluxSolverPfS_S_S_ii,"",@"SHT_CUDA_INFO"
	.sectionflags	@""
	.align	4


	//----- nvinfo : EIATTR_CUDA_API_VERSION
	.align		4
        /*0000*/ 	.byte	0x04, 0x37
        /*0002*/ 	.short	(.L_35 - .L_34)
.L_34:
        /*0004*/ 	.word	0x00000082


	//----- nvinfo : EIATTR_KPARAM_INFO
	.align		4
.L_35:
        /*0008*/ 	.byte	0x04, 0x17
        /*000a*/ 	.short	(.L_37 - .L_36)
.L_36:
        /*000c*/ 	.word	0x00000000
        /*0010*/ 	.short	0x0005
        /*0012*/ 	.short	0x0024
        /*0014*/ 	.byte	0x00, 0xf0, 0x11, 0x00


	//----- nvinfo : EIATTR_KPARAM_INFO
	.align		4
.L_37:
        /*0018*/ 	.byte	0x04, 0x17
        /*001a*/ 	.short	(.L_39 - .L_38)
.L_38:
        /*001c*/ 	.word	0x00000000
        /*0020*/ 	.short	0x0004
        /*0022*/ 	.short	0x0020
        /*0024*/ 	.byte	0x00, 0xf0, 0x11, 0x00


	//----- nvinfo : EIATTR_KPARAM_INFO
	.align		4
.L_39:
        /*0028*/ 	.byte	0x04, 0x17
        /*002a*/ 	.short	(.L_41 - .L_40)
.L_40:
        /*002c*/ 	.word	0x00000000
        /*0030*/ 	.short	0x0003
        /*0032*/ 	.short	0x0018
        /*0034*/ 	.byte	0x00, 0xf5, 0x21, 0x00


	//----- nvinfo : EIATTR_KPARAM_INFO
	.align		4
.L_41:
        /*0038*/ 	.byte	0x04, 0x17
        /*003a*/ 	.short	(.L_43 - .L_42)
.L_42:
        /*003c*/ 	.word	0x00000000
        /*0040*/ 	.short	0x0002
        /*0042*/ 	.short	0x0010
        /*0044*/ 	.byte	0x00, 0xf5, 0x21, 0x00


	//----- nvinfo : EIATTR_KPARAM_INFO
	.align		4
.L_43:
        /*0048*/ 	.byte	0x04, 0x17
        /*004a*/ 	.short	(.L_45 - .L_44)
.L_44:
        /*004c*/ 	.word	0x00000000
        /*0050*/ 	.short	0x0001
        /*0052*/ 	.short	0x0008
        /*0054*/ 	.byte	0x00, 0xf5, 0x21, 0x00


	//----- nvinfo : EIATTR_KPARAM_INFO
	.align		4
.L_45:
        /*0058*/ 	.byte	0x04, 0x17
        /*005a*/ 	.short	(.L_47 - .L_46)
.L_46:
        /*005c*/ 	.word	0x00000000
        /*0060*/ 	.short	0x0000
        /*0062*/ 	.short	0x0000
        /*0064*/ 	.byte	0x00, 0xf5, 0x21, 0x00


	//----- nvinfo : EIATTR_SPARSE_MMA_MASK
	.align		4
.L_47:
        /*0068*/ 	.byte	0x03, 0x50
        /*006a*/ 	.short	0x0000


	//----- nvinfo : EIATTR_MAXREG_COUNT
	.align		4
        /*006c*/ 	.byte	0x03, 0x1b
        /*006e*/ 	.short	0x00ff


	//----- nvinfo : EIATTR_MERCURY_ISA_VERSION
	.align		4
        /*0070*/ 	.byte	0x03, 0x5f
        /*0072*/ 	.short	0x0101


	//----- nvinfo : EIATTR_VRC_CTA_INIT_COUNT
	.align		4
        /*0074*/ 	.byte	0x02, 0x4a
	.zero		1
	.zero		1


	//----- nvinfo : EIATTR_EXIT_INSTR_OFFSETS
	.align		4
        /*0078*/ 	.byte	0x04, 0x1c
        /*007a*/ 	.short	(.L_49 - .L_48)


	//   ....[0]....
.L_48:
        /*007c*/ 	.word	0x00000100


	//   ....[1]....
        /*0080*/ 	.word	0x00003ab0


	//   ....[2]....
        /*0084*/ 	.word	0x00003af0


	//----- nvinfo : EIATTR_CRS_STACK_SIZE
	.align		4
.L_49:
        /*0088*/ 	.byte	0x04, 0x1e
        /*008a*/ 	.short	(.L_51 - .L_50)
.L_50:
        /*008c*/ 	.word	0x00000000


	//----- nvinfo : EIATTR_CBANK_PARAM_SIZE
	.align		4
.L_51:
        /*0090*/ 	.byte	0x03, 0x19
        /*0092*/ 	.short	0x0028


	//----- nvinfo : EIATTR_PARAM_CBANK
	.align		4
        /*0094*/ 	.byte	0x04, 0x0a
        /*0096*/ 	.short	(.L_53 - .L_52)
	.align		4
.L_52:
        /*0098*/ 	.word	index@(.nv.constant0._Z10FluxSolverPfS_S_S_ii)
        /*009c*/ 	.short	0x0380
        /*009e*/ 	.short	0x0028


	//----- nvinfo : EIATTR_SW_WAR
	.align		4
.L_53:
        /*00a0*/ 	.byte	0x04, 0x36
        /*00a2*/ 	.short	(.L_55 - .L_54)
.L_54:
        /*00a4*/ 	.word	0x00000008
.L_55:


//--------------------- .nv.callgraph             --------------------------
	.section	.nv.callgraph,"",@"SHT_CUDA_CALLGRAPH"
	.align	4
	.sectionentsize	8
	.align		4
        /*0000*/ 	.word	0x00000000
	.align		4
        /*0004*/ 	.word	0xffffffff
	.align		4
        /*0008*/ 	.word	0x00000000
	.align		4
        /*000c*/ 	.word	0xfffffffe
	.align		4
        /*0010*/ 	.word	0x00000000
	.align		4
        /*0014*/ 	.word	0xfffffffd
	.align		4
        /*0018*/ 	.word	0x00000000
	.align		4
        /*001c*/ 	.word	0xfffffffc


//--------------------- .text._Z12buildRValuesPfS_S_S_ii --------------------------
	.section	.text._Z12buildRValuesPfS_S_S_ii,"ax",@progbits
	.align	128
        .global         _Z12buildRValuesPfS_S_S_ii
        .type           _Z12buildRValuesPfS_S_S_ii,@function
        .size           _Z12buildRValuesPfS_S_S_ii,(.L_x_74 - _Z12buildRValuesPfS_S_S_ii)
        .other          _Z12buildRValuesPfS_S_S_ii,@"STO_CUDA_ENTRY STV_DEFAULT"
_Z12buildRValuesPfS_S_S_ii:
.text._Z12buildRValuesPfS_S_S_ii:
[----:B------:R-:W-:Y:S01]  /*0000*/  LDC R1, c[0x0][0x37c] ;  /* 0x0000df00ff017b82 */ /* 0x000fe20000000800 */
[----:B------:R-:W0:Y:S07]  /*0010*/  S2R R3, SR_TID.Y ;  /* 0x0000000000037919 */ /* 0x000e2e0000002200 */
[----:B------:R-:W0:Y:S01]  /*0020*/  S2UR UR6, SR_CTAID.Y ;  /* 0x00000000000679c3 */ /* 0x000e220000002600 */
[----:B------:R-:W1:Y:S01]  /*0030*/  LDCU.64 UR4, c[0x0][0x3a0] ;  /* 0x00007400ff0477ac */ /* 0x000e620008000a00 */
[----:B------:R-:W2:Y:S06]  /*0040*/  S2R R5, SR_TID.X ;  /* 0x0000000000057919 */ /* 0x000eac0000002100 */
[----:B------:R-:W0:Y:S08]  /*0050*/  LDC R0, c[0x0][0x364] ;  /* 0x0000d900ff007b82 */ /* 0x000e300000000800 */
[----:B------:R-:W2:Y:S01]  /*0060*/  S2UR UR7, SR_CTAID.X ;  /* 0x00000000000779c3 */ /* 0x000ea20000002500 */
[----:B-1----:R-:W-:-:S07]  /*0070*/  UIADD3 UR4, UPT, UPT, UR4, -0x2, URZ ;  /* 0xfffffffe04047890 */ /* 0x002fce000fffe0ff */
[----:B------:R-:W2:Y:S01]  /*0080*/  LDC R12, c[0x0][0x360] ;  /* 0x0000d800ff0c7b82 */ /* 0x000ea20000000800 */
[----:B0-----:R-:W-:Y:S01]  /*0090*/  IMAD R0, R0, UR6, R3 ;  /* 0x0000000600007c24 */ /* 0x001fe2000f8e0203 */
[----:B------:R-:W-:-:S04]  /*00a0*/  UIADD3 UR6, UPT, UPT, UR5, -0x2, URZ ;  /* 0xfffffffe05067890 */ /* 0x000fc8000fffe0ff */
[----:B------:R-:W-:Y:S01]  /*00b0*/  ISETP.GE.U32.AND P0, PT, R0, 0x2, PT ;  /* 0x000000020000780c */ /* 0x000fe20003f06070 */
[----:B--2---:R-:W-:-:S05]  /*00c0*/  IMAD R12, R12, UR7, R5 ;  /* 0x000000070c0c7c24 */ /* 0x004fca000f8e0205 */
[----:B------:R-:W-:-:S04]  /*00d0*/  ISETP.LT.OR P0, PT, R12, 0x2, !P0 ;  /* 0x000000020c00780c */ /* 0x000fc80004701670 */
[----:B------:R-:W-:-:S04]  /*00e0*/  ISETP.GE.OR P0, PT, R12, UR6, P0 ;  /* 0x000000060c007c0c */ /* 0x000fc80008706670 */
[----:B------:R-:W-:-:S13]  /*00f0*/  ISETP.GE.OR P0, PT, R0, UR4, P0 ;  /* 0x0000000400007c0c */ /* 0x000fda0008706670 */
[----:B------:R-:W-:Y:S05]  /*0100*/  @P0 EXIT ;  /* 0x000000000000094d */ /* 0x000fea0003800000 */
[----:B------:R-:W0:Y:S01]  /*0110*/  LDC.64 R4, c[0x0][0x388] ;  /* 0x0000e200ff047b82 */ /* 0x000e220000000a00 */
[----:B------:R-:W-:Y:S01]  /*0120*/  HFMA2 R7, -RZ, RZ, 0, 3.5762786865234375e-07 ;  /* 0x00000006ff077431 */ /* 0x000fe200000001ff */
[----:B------:R-:W1:Y:S01]  /*0130*/  LDCU.64 UR6, c[0x0][0x358] ;  /* 0x00006b00ff0677ac */ /* 0x000e620008000a00 */
[----:B------:R-:W-:Y:S02]  /*0140*/  IMAD R13, R0, UR5, RZ ;  /* 0x00000005000d7c24 */ /* 0x000fe4000f8e02ff */
[----:B------:R-:W-:-:S03]  /*0150*/  IMAD R2, R12, 0x6, RZ ;  /* 0x000000060c027824 */ /* 0x000fc600078e02ff */
[----:B------:R-:W2:Y:S01]  /*0160*/  LDC.64 R10, c[0x0][0x380] ;  /* 0x0000e000ff0a7b82 */ /* 0x000ea20000000a00 */
[----:B------:R-:W-:Y:S02]  /*0170*/  IMAD R3, R13, 0x6, R2 ;  /* 0x000000060d037824 */ /* 0x000fe400078e0202 */
[----:B------:R-:W-:-:S04]  /*0180*/  IMAD R7, R0, R7, -0x6 ;  /* 0xfffffffa00077424 */ /* 0x000fc800078e0207 */
[----:B------:R-:W-:Y:S01]  /*0190*/  IMAD R7, R7, UR5, R2 ;  /* 0x0000000507077c24 */ /* 0x000fe2000f8e0202 */
[----:B------:R-:W3:Y:S01]  /*01a0*/  LDC.64 R8, c[0x0][0x398] ;  /* 0x0000e600ff087b82 */ /* 0x000ee20000000a00 */
[----:B0-----:R-:W-:-:S04]  /*01b0*/  IMAD.WIDE R2, R3, 0x4, R4 ;  /* 0x0000000403027825 */ /* 0x001fc800078e0204 */
[----:B------:R-:W-:Y:S01]  /*01c0*/  IMAD.WIDE R4, R7, 0x4, R4 ;  /* 0x0000000407047825 */ /* 0x000fe200078e0204 */
[----:B-1----:R-:W4:Y:S02]  /*01d0*/  LDG.E R0, desc[UR6][R2.64+0xc] ;  /* 0x00000c0602007981 */ /* 0x002f24000c1e1900 */
[----:B------:R-:W0:Y:S02]  /*01e0*/  LDC.64 R6, c[0x0][0x390] ;  /* 0x0000e400ff067b82 */ /* 0x000e240000000a00 */
[----:B------:R-:W4:Y:S04]  /*01f0*/  LDG.E R15, desc[UR6][R2.64+-0xc] ;  /* 0xfffff406020f7981 */ /* 0x000f28000c1e1900 */
[----:B------:R-:W5:Y:S04]  /*0200*/  LDG.E R14, desc[UR6][R2.64] ;  /* 0x00000006020e7981 */ /* 0x000f68000c1e1900 */
[----:B------:R-:W5:Y:S01]  /*0210*/  LDG.E R17, desc[UR6][R4.64] ;  /* 0x0000000604117981 */ /* 0x000f62000c1e1900 */
[----:B------:R-:W-:-:S04]  /*0220*/  IADD3 R12, PT, PT, R12, R13, RZ ;  /* 0x0000000d0c0c7210 */ /* 0x000fc80007ffe0ff */
[----:B------:R-:W-:-:S05]  /*0230*/  LEA R13, R12, R12, 0x1 ;  /* 0x0000000c0c0d7211 */ /* 0x000fca00078e08ff */
[----:B--2---:R-:W-:-:S04]  /*0240*/  IMAD.WIDE R10, R13, 0x4, R10 ;  /* 0x000000040d0a7825 */ /* 0x004fc800078e020a */
[----:B----4-:R-:W-:Y:S01]  /*0250*/  FADD R0, -R0, R15 ;  /* 0x0000000f00007221 */ /* 0x010fe20000000100 */
[----:B------:R-:W-:-:S03]  /*0260*/  SHF.L.U32 R15, R12, 0x1, RZ ;  /* 0x000000010c0f7819 */ /* 0x000fc600000006ff */
[----:B------:R-:W-:Y:S02]  /*0270*/  FADD R0, RZ, R0 ;  /* 0x00000000ff007221 */ /* 0x000fe40000000000 */
[----:B---3--:R-:W-:-:S04]  /*0280*/  IMAD.WIDE R8, R15, 0x4, R8 ;  /* 0x000000040f087825 */ /* 0x008fc800078e0208 */
[----:B-----5:R-:W-:Y:S01]  /*0290*/  FADD R17, -R14, R17 ;  /* 0x000000110e117221 */ /* 0x020fe20000000100 */
[----:B0-----:R-:W-:-:S04]  /*02a0*/  IMAD.WIDE R6, R15, 0x4, R6 ;  /* 0x000000040f067825 */ /* 0x001fc800078e0206 */
[----:B------:R-:W-:-:S05]  /*02b0*/  FADD R17, R0, R17 ;  /* 0x0000001100117221 */ /* 0x000fca0000000000 */
[----:B------:R-:W-:Y:S04]  /*02c0*/  STG.E desc[UR6][R10.64], R17 ;  /* 0x000000110a007986 */ /* 0x000fe8000c101906 */
[----:B------:R-:W2:Y:S04]  /*02d0*/  LDG.E R12, desc[UR6][R2.64+0x10] ;  /* 0x00001006020c7981 */ /* 0x000ea8000c1e1900 */
[----:B------:R-:W2:Y:S04]  /*02e0*/  LDG.E R15, desc[UR6][R2.64+-0x8] ;  /* 0xfffff806020f7981 */ /* 0x000ea8000c1e1900 */
[----:B------:R-:W3:Y:S04]  /*02f0*/  LDG.E R0, desc[UR6][R8.64] ;  /* 0x0000000608007981 */ /* 0x000ee8000c1e1900 */
[----:B------:R-:W3:Y:S04]  /*0300*/  LDG.E R13, desc[UR6][R6.64] ;  /* 0x00000006060d7981 */ /* 0x000ee8000c1e1900 */
[----:B------:R-:W4:Y:S04]  /*0310*/  LDG.E R14, desc[UR6][R2.64+0x4] ;  /* 0x00000406020e7981 */ /* 0x000f28000c1e1900 */
[----:B------:R-:W4:Y:S01]  /*0320*/  LDG.E R19, desc[UR6][R4.64+0x4] ;  /* 0x0000040604137981 */ /* 0x000f22000c1e1900 */
[----:B--2---:R-:W-:Y:S01]  /*0330*/  FADD R15, R12, -R15 ;  /* 0x8000000f0c0f7221 */ /* 0x004fe20000000000 */
[----:B---3--:R-:W-:-:S04]  /*0340*/  FADD R0, R0, R13 ;  /* 0x0000000d00007221 */ /* 0x008fc80000000000 */
[----:B------:R-:W-:Y:S01]  /*0350*/  FADD R0, R0, -R15 ;  /* 0x8000000f00007221 */ /* 0x000fe20000000000 */
[----:B----4-:R-:W-:-:S04]  /*0360*/  FADD R19, R14, -R19 ;  /* 0x800000130e137221 */ /* 0x010fc80000000000 */
[----:B------:R-:W-:-:S05]  /*0370*/  FADD R19, R0, -R19 ;  /* 0x8000001300137221 */ /* 0x000fca0000000000 */
[----:B------:R-:W-:Y:S04]  /*0380*/  STG.E desc[UR6][R10.64+0x4], R19 ;  /* 0x000004130a007986 */ /* 0x000fe8000c101906 */
[----:B------:R-:W2:Y:S04]  /*0390*/  LDG.E R0, desc[UR6][R8.64+0x4] ;  /* 0x0000040608007981 */ /* 0x000ea8000c1e1900 */
[----:B------:R-:W2:Y:S04]  /*03a0*/  LDG.E R13, desc[UR6][R6.64+0x4] ;  /* 0x00000406060d7981 */ /* 0x000ea8000c1e1900 */
[----:B------:R-:W3:Y:S04]  /*03b0*/  LDG.E R12, desc[UR6][R2.64+0x14] ;  /* 0x00001406020c7981 */ /* 0x000ee8000c1e1900 */
[----:B------:R-:W3:Y:S04]  /*03c0*/  LDG.E R15, desc[UR6][R2.64+-0x4] ;  /* 0xfffffc06020f7981 */ /* 0x000ee8000c1e1900 */
[----:B------:R-:W4:Y:S04]  /*03d0*/  LDG.E R5, desc[UR6][R4.64+0x8] ;  /* 0x0000080604057981 */ /* 0x000f28000c1e1900 */
[----:B------:R-:W4:Y:S01]  /*03e0*/  LDG.E R14, desc[UR6][R2.64+0x8] ;  /* 0x00000806020e7981 */ /* 0x000f22000c1e1900 */
[----:B--2---:R-:W-:Y:S01]  /*03f0*/  FADD R0, R0, R13 ;  /* 0x0000000d00007221 */ /* 0x004fe20000000000 */
[----:B---3--:R-:W-:-:S04]  /*0400*/  FADD R15, R12, -R15 ;  /* 0x8000000f0c0f7221 */ /* 0x008fc80000000000 */
[----:B------:R-:W-:Y:S01]  /*0410*/  FADD R0, R0, -R15 ;  /* 0x8000000f00007221 */ /* 0x000fe20000000000 */
[----:B----4-:R-:W-:-:S04]  /*0420*/  FADD R13, R14, -R5 ;  /* 0x800000050e0d7221 */ /* 0x010fc80000000000 */
[----:B------:R-:W-:-:S05]  /*0430*/  FADD R13, R0, -R13 ;  /* 0x8000000d000d7221 */ /* 0x000fca0000000000 */
[----:B------:R-:W-:Y:S01]  /*0440*/  STG.E desc[UR6][R10.64+0x8], R13 ;  /* 0x0000080d0a007986 */ /* 0x000fe2000c101906 */
[----:B------:R-:W-:Y:S05]  /*0450*/  EXIT ;  /* 0x000000000000794d */ /* 0x000fea0003800000 */
.L_x_0:
[----:B------:R-:W-:-:S00]  /*0460*/  BRA `(.L_x_0) ;  /* 0xfffffffc00fc7947 */ /* 0x000fc0000383ffff */
[----:B------:R-:W-:-:S00]  /*0470*/  NOP ;  /* 0x0000000000007918 */ /* 0x000fc00000000000 */
        /* <DEDUP_REMOVED lines=8> */
.L_x_74:


//--------------------- .text._Z10FluxSolverPfS_S_S_ii --------------------------
	.section	.text._Z10FluxSolverPfS_S_S_ii,"ax",@progbits
	.align	128
        .global         _Z10FluxSolverPfS_S_S_ii
        .type           _Z10FluxSolverPfS_S_S_ii,@function
        .size           _Z10FluxSolverPfS_S_S_ii,(.L_x_73 - _Z10FluxSolverPfS_S_S_ii)
        .other          _Z10FluxSolverPfS_S_S_ii,@"STO_CUDA_ENTRY STV_DEFAULT"
_Z10FluxSolverPfS_S_S_ii:
.text._Z10FluxSolverPfS_S_S_ii:
[----:B------:R-:W-:Y:S01]  /*0000*/  LDC R1, c[0x0][0x37c] ;  /* 0x0000df00ff017b82 */ /* 0x000fe20000000800 */
[----:B------:R-:W0:Y:S07]  /*0010*/  S2R R3, SR_TID.Y ;  /* 0x0000000000037919 */ /* 0x000e2e0000002200 */
[----:B------:R-:W0:Y:S01]  /*0020*/  S2UR UR4, SR_CTAID.Y ;  /* 0x00000000000479c3 */ /* 0x000e220000002600 */
[----:B------:R-:W1:Y:S07]  /*0030*/  S2R R2, SR_TID.X ;  /* 0x0000000000027919 */ /* 0x000e6e0000002100 */
[----:B------:R-:W0:Y:S08]  /*0040*/  LDC R0, c[0x0][0x364] ;  /* 0x0000d900ff007b82 */ /* 0x000e300000000800 */
[----:B------:R-:W1:Y:S08]  /*0050*/  S2UR UR5, SR_CTAID.X ;  /* 0x00000000000579c3 */ /* 0x000e700000002500 */
[----:B------:R-:W1:Y:S08]  /*0060*/  LDC R27, c[0x0][0x360] ;  /* 0x0000d800ff1b7b82 */ /* 0x000e700000000800 */
[----:B------:R-:W2:Y:S01]  /*0070*/  LDC.64 R14, c[0x0][0x3a0] ;  /* 0x0000e800ff0e7b82 */ /* 0x000ea20000000a00 */
[----:B0-----:R-:W-:-:S05]  /*0080*/  IMAD R0, R0, UR4, R3 ;  /* 0x0000000400007c24 */ /* 0x001fca000f8e0203 */
[----:B------:R-:W-:Y:S01]  /*0090*/  ISETP.NE.AND P0, PT, R0, RZ, PT ;  /* 0x000000ff0000720c */ /* 0x000fe20003f05270 */
[----:B-1----:R-:W-:-:S05]  /*00a0*/  IMAD R27, R27, UR5, R2 ;  /* 0x000000051b1b7c24 */ /* 0x002fca000f8e0202 */
[----:B------:R-:W-:Y:S02]  /*00b0*/  ISETP.LT.OR P0, PT, R27, 0x1, !P0 ;  /* 0x000000011b00780c */ /* 0x000fe40004701670 */
[----:B--2---:R-:W-:Y:S02]  /*00c0*/  IADD3 R2, PT, PT, R15, -0x1, RZ ;  /* 0xffffffff0f027810 */ /* 0x004fe40007ffe0ff */
[----:B------:R-:W-:Y:S02]  /*00d0*/  IADD3 R3, PT, PT, R14, -0x1, RZ ;  /* 0xffffffff0e037810 */ /* 0x000fe40007ffe0ff */
[----:B------:R-:W-:-:S04]  /*00e0*/  ISETP.GE.OR P0, PT, R27, R2, P0 ;  /* 0x000000021b00720c */ /* 0x000fc80000706670 */
[----:B------:R-:W-:-:S13]  /*00f0*/  ISETP.GE.OR P0, PT, R0, R3, P0 ;  /* 0x000000030000720c */ /* 0x000fda0000706670 */
[----:B------:R-:W-:Y:S05]  /*0100*/  @P0 EXIT ;  /* 0x000000000000094d */ /* 0x000fea0003800000 */
[----:B------:R-:W0:Y:S01]  /*0110*/  LDC.64 R16, c[0x0][0x398] ;  /* 0x0000e600ff107b82 */ /* 0x000e220000000a00 */
[C---:B------:R-:W-:Y:S01]  /*0120*/  IMAD R22, R0.reuse, R15, RZ ;  /* 0x0000000f00167224 */ /* 0x040fe200078e02ff */
[----:B------:R-:W1:Y:S01]  /*0130*/  LDCU.64 UR4, c[0x0][0x358] ;  /* 0x00006b00ff0477ac */ /* 0x000e620008000a00 */
[----:B------:R-:W-:Y:S02]  /*0140*/  IADD3 R26, PT, PT, R27, 0x1, RZ ;  /* 0x000000011b1a7810 */ /* 0x000fe40007ffe0ff */
[----:B------:R-:W-:Y:S02]  /*0150*/  SHF.L.U32 R0, R0, 0x1, RZ ;  /* 0x0000000100007819 */ /* 0x000fe400000006ff */
[----:B------:R-:W-:Y:S01]  /*0160*/  IADD3 R4, PT, PT, R22, R26, RZ ;  /* 0x0000001a16047210 */ /* 0x000fe20007ffe0ff */
[----:B------:R-:W2:Y:S03]  /*0170*/  LDC.64 R2, c[0x0][0x390] ;  /* 0x0000e400ff027b82 */ /* 0x000ea60000000a00 */
[----:B------:R-:W-:-:S02]  /*0180*/  SHF.L.U32 R5, R4, 0x2, RZ ;  /* 0x0000000204057819 */ /* 0x000fc400000006ff */
[----:B------:R-:W-:-:S03]  /*0190*/  IADD3 R4, PT, PT, R0, 0x2, RZ ;  /* 0x0000000200047810 */ /* 0x000fc60007ffe0ff */
[----:B------:R-:W3:Y:S02]  /*01a0*/  LDC.64 R18, c[0x0][0x388] ;  /* 0x0000e200ff127b82 */ /* 0x000ee40000000a00 */
[----:B------:R-:W-:Y:S02]  /*01b0*/  IMAD R4, R4, R15, R4 ;  /* 0x0000000f04047224 */ /* 0x000fe400078e0204 */
[----:B0-----:R-:W-:-:S04]  /*01c0*/  IMAD.WIDE R16, R5, 0x4, R16 ;  /* 0x0000000405107825 */ /* 0x001fc800078e0210 */
[----:B------:R-:W0:Y:S01]  /*01d0*/  LDC.64 R20, c[0x0][0x380] ;  /* 0x0000e000ff147b82 */ /* 0x000e220000000a00 */
[----:B-1----:R-:W4:Y:S04]  /*01e0*/  LDG.E R24, desc[UR4][R16.64+-0x8] ;  /* 0xfffff80410187981 */ /* 0x002f28000c1e1900 */
[----:B------:R-:W4:Y:S01]  /*01f0*/  LDG.E R25, desc[UR4][R16.64+0xc] ;  /* 0x00000c0410197981 */ /* 0x000f22000c1e1900 */
[----:B------:R-:W-:-:S05]  /*0200*/  LEA R5, R27, R4, 0x1 ;  /* 0x000000041b057211 */ /* 0x000fca00078e08ff */
[----:B--2---:R-:W-:-:S05]  /*0210*/  IMAD.WIDE R4, R5, 0x4, R2 ;  /* 0x0000000405047825 */ /* 0x004fca00078e0202 */
[----:B------:R1:W5:Y:S01]  /*0220*/  LDG.E R23, desc[UR4][R4.64] ;  /* 0x0000000404177981 */ /* 0x000362000c1e1900 */
[-C--:B------:R-:W-:Y:S01]  /*0230*/  IMAD R7, R0, R15.reuse, R0 ;  /* 0x0000000f00077224 */ /* 0x080fe200078e0200 */
[----:B------:R-:W-:Y:S01]  /*0240*/  IADD3 R0, PT, PT, R27, R22, RZ ;  /* 0x000000161b007210 */ /* 0x000fe20007ffe0ff */
[----:B------:R-:W-:Y:S01]  /*0250*/  BSSY.RECONVERGENT B0, `(.L_x_1) ;  /* 0x00001c3000007945 */ /* 0x000fe20003800200 */
[----:B------:R-:W-:Y:S02]  /*0260*/  IADD3 R22, PT, PT, R22, R15, RZ ;  /* 0x0000000f16167210 */ /* 0x000fe40007ffe0ff */
[----:B------:R-:W-:Y:S01]  /*0270*/  LEA R7, R26, R7, 0x1 ;  /* 0x000000071a077211 */ /* 0x000fe200078e08ff */
[----:B------:R-:W-:-:S03]  /*0280*/  IMAD R6, R0, 0xc, RZ ;  /* 0x0000000c00067824 */ /* 0x000fc600078e02ff */
[----:B------:R-:W-:Y:S01]  /*0290*/  IADD3 R7, PT, PT, R7, 0x1, RZ ;  /* 0x0000000107077810 */ /* 0x000fe20007ffe0ff */
[----:B------:R-:W-:Y:S02]  /*02a0*/  IMAD R15, R15, 0xc, R6 ;  /* 0x0000000c0f0f7824 */ /* 0x000fe400078e0206 */
[----:B---3--:R-:W-:-:S04]  /*02b0*/  IMAD.WIDE R18, R6, 0x4, R18 ;  /* 0x0000000406127825 */ /* 0x008fc800078e0212 */
[----:B------:R-:W-:-:S04]  /*02c0*/  IMAD.WIDE R30, R7, 0x4, R2 ;  /* 0x00000004071e7825 */ /* 0x000fc800078e0202 */
[----:B------:R-:W-:-:S04]  /*02d0*/  IMAD R3, R0, 0x6, RZ ;  /* 0x0000000600037824 */ /* 0x000fc800078e02ff */
[----:B0-----:R-:W-:Y:S01]  /*02e0*/  IMAD.WIDE R20, R3, 0x4, R20 ;  /* 0x0000000403147825 */ /* 0x001fe200078e0214 */
[----:B----4-:R-:W-:Y:S02]  /*02f0*/  FSETP.NEU.AND P0, PT, R24, RZ, PT ;  /* 0x000000ff1800720b */ /* 0x010fe40003f0d000 */
[----:B------:R-:W-:-:S13]  /*0300*/  FSETP.EQ.AND P1, PT, R25, RZ, PT ;  /* 0x000000ff1900720b */ /* 0x000fda0003f22000 */
[----:B-1----:R-:W-:Y:S05]  /*0310*/  @!P0 BRA P1, `(.L_x_2) ;  /* 0x0000001800cc8947 */ /* 0x002fea0000800000 */
[----:B------:R-:W2:Y:S04]  /*0320*/  LDG.E R30, desc[UR4][R30.64] ;  /* 0x000000041e1e7981 */ /* 0x000ea8000c1e1900 */
[----:B------:R-:W2:Y:S04]  /*0330*/  LDG.E R14, desc[UR4][R18.64+0x54] ;  /* 0x00005404120e7981 */ /* 0x000ea8000c1e1900 */
[----:B------:R0:W5:Y:S04]  /*0340*/  LDG.E R13, desc[UR4][R18.64+0x18] ;  /* 0x00001804120d7981 */ /* 0x000168000c1e1900 */
[----:B------:R0:W5:Y:S04]  /*0350*/  LDG.E R11, desc[UR4][R18.64+0x1c] ;  /* 0x00001c04120b7981 */ /* 0x000168000c1e1900 */
[----:B------:R0:W5:Y:S04]  /*0360*/  LDG.E R12, desc[UR4][R18.64+0x20] ;  /* 0x00002004120c7981 */ /* 0x000168000c1e1900 */
[----:B------:R0:W5:Y:S04]  /*0370*/  LDG.E R10, desc[UR4][R18.64+0x58] ;  /* 0x00005804120a7981 */ /* 0x000168000c1e1900 */
[----:B------:R0:W5:Y:S01]  /*0380*/  LDG.E R9, desc[UR4][R18.64+0x5c] ;  /* 0x00005c0412097981 */ /* 0x000162000c1e1900 */
[----:B------:R-:W-:Y:S01]  /*0390*/  BSSY.RECONVERGENT B3, `(.L_x_3) ;  /* 0x00000b2000037945 */ /* 0x000fe20003800200 */
[----:B------:R-:W-:Y:S01]  /*03a0*/  HFMA2 R8, -RZ, RZ, 0, 0 ;  /* 0x00000000ff087431 */ /* 0x000fe200000001ff */
[----:B------:R-:W-:Y:S01]  /*03b0*/  CS2R R6, SRZ ;  /* 0x0000000000067805 */ /* 0x000fe2000001ff00 */
[----:B--2---:R-:W-:-:S05]  /*03c0*/  FADD R3, -R30, R14 ;  /* 0x0000000e1e037221 */ /* 0x004fca0000000100 */
[----:B------:R-:W-:-:S13]  /*03d0*/  FSETP.GTU.AND P0, PT, R3, RZ, PT ;  /* 0x000000ff0300720b */ /* 0x000fda0003f0c000 */
[----:B0-----:R-:W-:Y:S05]  /*03e0*/  @!P0 BRA `(.L_x_4) ;  /* 0x0000000800b08947 */ /* 0x001fea0003800000 */
[----:B------:R-:W0:Y:S01]  /*03f0*/  MUFU.RCP R0, R3 ;  /* 0x0000000300007308 */ /* 0x000e220000001000 */
[----:B-----5:R-:W-:Y:S01]  /*0400*/  FSETP.NEU.AND P0, PT, R10, 1, PT ;  /* 0x3f8000000a00780b */ /* 0x020fe20003f0d000 */
[----:B------:R-:W-:Y:S01]  /*0410*/  BSSY.RECONVERGENT B1, `(.L_x_5) ;  /* 0x0000048000017945 */ /* 0x000fe20003800200 */
[C---:B------:R-:W-:Y:S02]  /*0420*/  FSETP.NEU.AND P1, PT, R3.reuse, 1, PT ;  /* 0x3f8000000300780b */ /* 0x040fe40003f2d000 */
[----:B------:R-:W-:Y:S02]  /*0430*/  MOV R7, 0x3f800000 ;  /* 0x3f80000000077802 */ /* 0x000fe40000000f00 */
[----:B------:R-:W-:Y:S01]  /*0440*/  MOV R2, 0x3f800000 ;  /* 0x3f80000000027802 */ /* 0x000fe20000000f00 */
[----:B0-----:R-:W-:-:S04]  /*0450*/  FFMA R5, -R3, R0, 1 ;  /* 0x3f80000003057423 */ /* 0x001fc80000000100 */
[----:B------:R-:W-:Y:S02]  /*0460*/  FFMA R0, R0, R5, R0 ;  /* 0x0000000500007223 */ /* 0x000fe40000000000 */
[----:B------:R-:W-:Y:S05]  /*0470*/  @!P0 BRA `(.L_x_6) ;  /* 0x0000000400048947 */ /* 0x000fea0003800000 */
[----:B------:R-:W-:-:S13]  /*0480*/  FSETP.NAN.AND P0, PT, |R10|, |R10|, PT ;  /* 0x4000000a0a00720b */ /* 0x000fda0003f08200 */
[----:B------:R-:W-:Y:S01]  /*0490*/  @P0 FADD R2, R10, 2 ;  /* 0x400000000a020421 */ /* 0x000fe20000000000 */
[----:B------:R-:W-:Y:S06]  /*04a0*/  @P0 BRA `(.L_x_6) ;  /* 0x0000000000f80947 */ /* 0x000fec0003800000 */
[C---:B------:R-:W-:Y:S01]  /*04b0*/  FMUL R5, |R10|.reuse, 16777216 ;  /* 0x4b8000000a057820 */ /* 0x040fe20000400200 */
[C---:B------:R-:W-:Y:S02]  /*04c0*/  FSETP.GEU.AND P0, PT, |R10|.reuse, 1.175494350822287508e-38, PT ;  /* 0x008000000a00780b */ /* 0x040fe40003f0e200 */
[----:B------:R-:W-:Y:S02]  /*04d0*/  MOV R31, 0x3a2c32e4 ;  /* 0x3a2c32e4001f7802 */ /* 0x000fe40000000f00 */
[----:B------:R-:W-:Y:S02]  /*04e0*/  FSEL R5, R5, |R10|, !P0 ;  /* 0x4000000a05057208 */ /* 0x000fe40004000000 */
[----:B------:R-:W-:Y:S02]  /*04f0*/  FSEL R29, RZ, -24, P0 ;  /* 0xc1c00000ff1d7808 */ /* 0x000fe40000000000 */
[----:B------:R-:W-:Y:S02]  /*0500*/  IADD3 R2, PT, PT, R5, -0x3f3504f3, RZ ;  /* 0xc0cafb0d05027810 */ /* 0x000fe40007ffe0ff */
[----:B------:R-:W-:-:S02]  /*0510*/  FSETP.NEU.AND P0, PT, |R10|, +INF , PT ;  /* 0x7f8000000a00780b */ /* 0x000fc40003f0d200 */
[----:B------:R-:W-:Y:S02]  /*0520*/  LOP3.LUT R4, R2, 0xff800000, RZ, 0xc0, !PT ;  /* 0xff80000002047812 */ /* 0x000fe400078ec0ff */
[----:B------:R-:W-:Y:S02]  /*0530*/  FSETP.NEU.AND P0, PT, R10, RZ, P0 ;  /* 0x000000ff0a00720b */ /* 0x000fe4000070d000 */
[-C--:B------:R-:W-:Y:S02]  /*0540*/  IADD3 R5, PT, PT, R5, -R4.reuse, RZ ;  /* 0x8000000405057210 */ /* 0x080fe40007ffe0ff */
[----:B------:R-:W-:-:S03]  /*0550*/  I2FP.F32.S32 R4, R4 ;  /* 0x0000000400047245 */ /* 0x000fc60000201400 */
[C---:B------:R-:W-:Y:S01]  /*0560*/  FADD R2, R5.reuse, 1 ;  /* 0x3f80000005027421 */ /* 0x040fe20000000000 */
[----:B------:R-:W-:Y:S01]  /*0570*/  FADD R8, R5, -1 ;  /* 0xbf80000005087421 */ /* 0x000fe20000000000 */
[----:B------:R-:W-:-:S03]  /*0580*/  FFMA R28, R4, 1.1920928955078125e-07, R29 ;  /* 0x34000000041c7823 */ /* 0x000fc6000000001d */
[----:B------:R-:W-:Y:S01]  /*0590*/  FADD R5, R8, R8 ;  /* 0x0000000808057221 */ /* 0x000fe20000000000 */
[----:B------:R-:W0:Y:S03]  /*05a0*/  MUFU.RCP R2, R2 ;  /* 0x0000000200027308 */ /* 0x000e260000001000 */
[----:B0-----:R-:W-:-:S04]  /*05b0*/  FMUL R5, R2, R5 ;  /* 0x0000000502057220 */ /* 0x001fc80000400000 */
[----:B------:R-:W-:Y:S01]  /*05c0*/  FADD R29, R8, -R5 ;  /* 0x80000005081d7221 */ /* 0x000fe20000000000 */
[C---:B------:R-:W-:Y:S01]  /*05d0*/  FMUL R6, R5.reuse, R5 ;  /* 0x0000000505067220 */ /* 0x040fe20000400000 */
[----:B------:R-:W-:Y:S02]  /*05e0*/  FFMA R4, R5, 1.4426950216293334961, R28 ;  /* 0x3fb8aa3b05047823 */ /* 0x000fe4000000001c */
[----:B------:R-:W-:Y:S01]  /*05f0*/  FADD R29, R29, R29 ;  /* 0x0000001d1d1d7221 */ /* 0x000fe20000000000 */
[----:B------:R-:W-:Y:S01]  /*0600*/  FFMA R31, R6, R31, 0.0032181653659790754318 ;  /* 0x3b52e7db061f7423 */ /* 0x000fe2000000001f */
[----:B------:R-:W-:Y:S02]  /*0610*/  FADD R28, R28, -R4 ;  /* 0x800000041c1c7221 */ /* 0x000fe40000000000 */
[----:B------:R-:W-:Y:S01]  /*0620*/  FFMA R29, R8, -R5, R29 ;  /* 0x80000005081d7223 */ /* 0x000fe2000000001d */
[----:B------:R-:W-:Y:S01]  /*0630*/  FFMA R31, R6, R31, 0.018033718690276145935 ;  /* 0x3c93bb73061f7423 */ /* 0x000fe2000000001f */
[----:B------:R-:W-:-:S02]  /*0640*/  FFMA R28, R5, 1.4426950216293334961, R28 ;  /* 0x3fb8aa3b051c7823 */ /* 0x000fc4000000001c */
[----:B------:R-:W-:Y:S01]  /*0650*/  FMUL R29, R2, R29 ;  /* 0x0000001d021d7220 */ /* 0x000fe20000400000 */
[----:B------:R-:W-:-:S03]  /*0660*/  FFMA R31, R6, R31, 0.12022458761930465698 ;  /* 0x3df6384f061f7423 */ /* 0x000fc6000000001f */
[----:B------:R-:W-:Y:S01]  /*0670*/  FFMA R28, R29, 1.4426950216293334961, R28 ;  /* 0x3fb8aa3b1d1c7823 */ /* 0x000fe2000000001c */
[----:B------:R-:W-:-:S03]  /*0680*/  FMUL R6, R6, R31 ;  /* 0x0000001f06067220 */ /* 0x000fc60000400000 */
[----:B------:R-:W-:Y:S01]  /*0690*/  FFMA R28, R5, 1.9251366722983220825e-08, R28 ;  /* 0x32a55e34051c7823 */ /* 0x000fe2000000001c */
[----:B------:R-:W-:-:S04]  /*06a0*/  FMUL R2, R6, 3 ;  /* 0x4040000006027820 */ /* 0x000fc80000400000 */
[----:B------:R-:W-:-:S04]  /*06b0*/  FFMA R29, R29, R2, R28 ;  /* 0x000000021d1d7223 */ /* 0x000fc8000000001c */
[----:B------:R-:W-:-:S04]  /*06c0*/  FFMA R29, R5, R6, R29 ;  /* 0x00000006051d7223 */ /* 0x000fc8000000001d */
[----:B------:R-:W-:-:S04]  /*06d0*/  FADD R31, R4, R29 ;  /* 0x0000001d041f7221 */ /* 0x000fc80000000000 */
[----:B------:R-:W-:Y:S01]  /*06e0*/  FMUL R2, R31, 2 ;  /* 0x400000001f027820 */ /* 0x000fe20000400000 */
[----:B------:R-:W-:-:S03]  /*06f0*/  FADD R4, -R4, R31 ;  /* 0x0000001f04047221 */ /* 0x000fc60000000100 */
[----:B------:R-:W0:Y:S01]  /*0700*/  FRND R5, R2 ;  /* 0x0000000200057307 */ /* 0x000e220000201000 */
[----:B------:R-:W-:Y:S01]  /*0710*/  FADD R4, R29, -R4 ;  /* 0x800000041d047221 */ /* 0x000fe20000000000 */
[----:B------:R-:W-:Y:S01]  /*0720*/  FFMA R31, R31, 2, -R2 ;  /* 0x400000001f1f7823 */ /* 0x000fe20000000802 */
[----:B------:R-:W-:Y:S01]  /*0730*/  HFMA2 R29, -RZ, RZ, 0.64013671875, -15.109375 ;  /* 0x391fcb8eff1d7431 */ /* 0x000fe200000001ff */
[----:B------:R-:W-:Y:S02]  /*0740*/  FSETP.GT.AND P3, PT, |R2|, 152, PT ;  /* 0x431800000200780b */ /* 0x000fe40003f64200 */
[----:B------:R-:W-:Y:S02]  /*0750*/  FFMA R31, R4, 2, R31 ;  /* 0x40000000041f7823 */ /* 0x000fe4000000001f */
[----:B------:R-:W1:Y:S01]  /*0760*/  F2I.NTZ R6, R2 ;  /* 0x0000000200067305 */ /* 0x000e620000203100 */
[----:B0-----:R-:W-:Y:S01]  /*0770*/  FADD R4, R2, -R5 ;  /* 0x8000000502047221 */ /* 0x001fe20000000000 */
[----:B------:R-:W-:-:S03]  /*0780*/  FSETP.GT.AND P2, PT, R5, RZ, PT ;  /* 0x000000ff0500720b */ /* 0x000fc60003f44000 */
[----:B------:R-:W-:Y:S01]  /*0790*/  FADD R4, R4, R31 ;  /* 0x0000001f04047221 */ /* 0x000fe20000000000 */
[----:B------:R-:W-:Y:S02]  /*07a0*/  SEL R5, RZ, 0x83000000, P2 ;  /* 0x83000000ff057807 */ /* 0x000fe40001000000 */
[----:B------:R-:W-:Y:S01]  /*07b0*/  FSETP.GEU.AND P2, PT, R2, RZ, PT ;  /* 0x000000ff0200720b */ /* 0x000fe20003f4e000 */
[----:B------:R-:W-:Y:S01]  /*07c0*/  FFMA R29, R4, R29, 0.0013391353422775864601 ;  /* 0x3aaf85ed041d7423 */ /* 0x000fe2000000001d */
[----:B------:R-:W-:Y:S02]  /*07d0*/  IADD3 R8, PT, PT, R5, 0x7f000000, RZ ;  /* 0x7f00000005087810 */ /* 0x000fe40007ffe0ff */
[----:B-1----:R-:W-:Y:S01]  /*07e0*/  LEA R6, R6, -R5, 0x17 ;  /* 0x8000000506067211 */ /* 0x002fe200078eb8ff */
[----:B------:R-:W-:Y:S01]  /*07f0*/  FFMA R29, R4, R29, 0.0096188392490148544312 ;  /* 0x3c1d9856041d7423 */ /* 0x000fe2000000001d */
[----:B------:R-:W-:-:S03]  /*0800*/  FSEL R2, RZ, +INF , !P2 ;  /* 0x7f800000ff027808 */ /* 0x000fc60005000000 */
[----:B------:R-:W-:-:S04]  /*0810*/  FFMA R29, R4, R29, 0.055503588169813156128 ;  /* 0x3d6357bb041d7423 */ /* 0x000fc8000000001d */
[----:B------:R-:W-:-:S04]  /*0820*/  FFMA R29, R4, R29, 0.24022644758224487305 ;  /* 0x3e75fdec041d7423 */ /* 0x000fc8000000001d */
[----:B------:R-:W-:-:S04]  /*0830*/  FFMA R29, R4, R29, 0.69314718246459960938 ;  /* 0x3f317218041d7423 */ /* 0x000fc8000000001d */
[----:B------:R-:W-:Y:S01]  /*0840*/  FFMA R29, R4, R29, 1 ;  /* 0x3f800000041d7423 */ /* 0x000fe2000000001d */
[----:B------:R-:W-:-:S03]  /*0850*/  @!P0 FADD R4, R10, R10 ;  /* 0x0000000a0a048221 */ /* 0x000fc60000000000 */
[----:B------:R-:W-:-:S04]  /*0860*/  FMUL R29, R8, R29 ;  /* 0x0000001d081d7220 */ /* 0x000fc80000400000 */
[----:B------:R-:W-:Y:S01]  /*0870*/  @!P3 FMUL R2, R6, R29 ;  /* 0x0000001d0602b220 */ /* 0x000fe20000400000 */
[----:B------:R-:W-:-:S07]  /*0880*/  @!P0 LOP3.LUT R2, R4, 0x7fffffff, RZ, 0xc0, !PT ;  /* 0x7fffffff04028812 */ /* 0x000fce00078ec0ff */
.L_x_6:
[----:B------:R-:W-:Y:S05]  /*0890*/  BSYNC.RECONVERGENT B1 ;  /* 0x0000000000017941 */ /* 0x000fea0003800200 */
.L_x_5:
[----:B------:R-:W-:Y:S04]  /*08a0*/  BSSY.RECONVERGENT B1, `(.L_x_7) ;  /* 0x0000042000017945 */ /* 0x000fe80003800200 */
        /* <DEDUP_REMOVED lines=11> */
[----:B------:R-:W-:-:S04]  /*0960*/  LOP3.LUT R5, R5, 0xff800000, RZ, 0xc0, !PT ;  /* 0xff80000005057812 */ /* 0x000fc800078ec0ff */
        /* <DEDUP_REMOVED lines=23> */
[----:B------:R-:W-:Y:S01]  /*0ae0*/  FFMA R4, R29, R4, R8 ;  /* 0x000000041d047223 */ /* 0x000fe20000000008 */
[----:B------:R-:W-:-:S03]  /*0af0*/  HFMA2 R8, -RZ, RZ, 0.64013671875, -15.109375 ;  /* 0x391fcb8eff087431 */ /* 0x000fc600000001ff */
[----:B------:R-:W-:-:S04]  /*0b00*/  FFMA R6, R6, R7, R4 ;  /* 0x0000000706067223 */ /* 0x000fc80000000004 */
[----:B------:R-:W-:-:S04]  /*0b10*/  FADD R29, R5, R6 ;  /* 0x00000006051d7221 */ /* 0x000fc80000000000 */
[----:B------:R-:W-:Y:S01]  /*0b20*/  FMUL R4, R29, 2 ;  /* 0x400000001d047820 */ /* 0x000fe20000400000 */
[----:B------:R-:W-:-:S03]  /*0b30*/  FADD R5, -R5, R29 ;  /* 0x0000001d05057221 */ /* 0x000fc60000000100 */
[----:B------:R-:W0:Y:S01]  /*0b40*/  FRND R7, R4 ;  /* 0x0000000400077307 */ /* 0x000e220000201000 */
[----:B------:R-:W-:Y:S01]  /*0b50*/  FADD R6, R6, -R5 ;  /* 0x8000000506067221 */ /* 0x000fe20000000000 */
[----:B------:R-:W-:Y:S01]  /*0b60*/  FFMA R29, R29, 2, -R4 ;  /* 0x400000001d1d7823 */ /* 0x000fe20000000804 */
[----:B------:R-:W-:-:S03]  /*0b70*/  FSETP.GT.AND P1, PT, |R4|, 152, PT ;  /* 0x431800000400780b */ /* 0x000fc60003f24200 */
[----:B------:R-:W-:Y:S02]  /*0b80*/  FFMA R6, R6, 2, R29 ;  /* 0x4000000006067823 */ /* 0x000fe4000000001d */
[----:B------:R1:W2:Y:S01]  /*0b90*/  F2I.NTZ R29, R4 ;  /* 0x00000004001d7305 */ /* 0x0002a20000203100 */
[----:B0-----:R-:W-:Y:S01]  /*0ba0*/  FADD R5, R4, -R7 ;  /* 0x8000000704057221 */ /* 0x001fe20000000000 */
[----:B------:R-:W-:-:S03]  /*0bb0*/  FSETP.GT.AND P0, PT, R7, RZ, PT ;  /* 0x000000ff0700720b */ /* 0x000fc60003f04000 */
[----:B------:R-:W-:-:S04]  /*0bc0*/  FADD R5, R5, R6 ;  /* 0x0000000605057221 */ /* 0x000fc80000000000 */
[----:B------:R-:W-:-:S04]  /*0bd0*/  FFMA R6, R5, R8, 0.0013391353422775864601 ;  /* 0x3aaf85ed05067423 */ /* 0x000fc80000000008 */
[----:B------:R-:W-:-:S04]  /*0be0*/  FFMA R6, R5, R6, 0.0096188392490148544312 ;  /* 0x3c1d985605067423 */ /* 0x000fc80000000006 */
[----:B------:R-:W-:-:S04]  /*0bf0*/  FFMA R6, R5, R6, 0.055503588169813156128 ;  /* 0x3d6357bb05067423 */ /* 0x000fc80000000006 */
[C---:B------:R-:W-:Y:S01]  /*0c00*/  FFMA R8, R5.reuse, R6, 0.24022644758224487305 ;  /* 0x3e75fdec05087423 */ /* 0x040fe20000000006 */
[----:B------:R-:W-:Y:S02]  /*0c10*/  SEL R6, RZ, 0x83000000, P0 ;  /* 0x83000000ff067807 */ /* 0x000fe40000000000 */
[----:B------:R-:W-:Y:S01]  /*0c20*/  FSETP.GEU.AND P0, PT, R4, RZ, PT ;  /* 0x000000ff0400720b */ /* 0x000fe20003f0e000 */
[----:B------:R-:W-:Y:S01]  /*0c30*/  FFMA R28, R5, R8, 0.69314718246459960938 ;  /* 0x3f317218051c7423 */ /* 0x000fe20000000008 */
[----:B------:R-:W-:Y:S01]  /*0c40*/  IADD3 R8, PT, PT, R6, 0x7f000000, RZ ;  /* 0x7f00000006087810 */ /* 0x000fe20007ffe0ff */
[----:B-1----:R-:W-:Y:S01]  /*0c50*/  @!P2 FADD R4, R3, R3 ;  /* 0x000000030304a221 */ /* 0x002fe20000000000 */
[----:B--2---:R-:W-:Y:S01]  /*0c60*/  LEA R29, R29, -R6, 0x17 ;  /* 0x800000061d1d7211 */ /* 0x004fe200078eb8ff */
[----:B------:R-:W-:Y:S01]  /*0c70*/  FFMA R5, R5, R28, 1 ;  /* 0x3f80000005057423 */ /* 0x000fe2000000001c */
[----:B------:R-:W-:-:S03]  /*0c80*/  FSEL R7, RZ, +INF , !P0 ;  /* 0x7f800000ff077808 */ /* 0x000fc60004000000 */
[----:B------:R-:W-:-:S04]  /*0c90*/  FMUL R8, R8, R5 ;  /* 0x0000000508087220 */ /* 0x000fc80000400000 */
[----:B------:R-:W-:Y:S01]  /*0ca0*/  @!P1 FMUL R7, R29, R8 ;  /* 0x000000081d079220 */ /* 0x000fe20000400000 */
[----:B------:R-:W-:-:S07]  /*0cb0*/  @!P2 LOP3.LUT R7, R4, 0x7fffffff, RZ, 0xc0, !PT ;  /* 0x7fffffff0407a812 */ /* 0x000fce00078ec0ff */
.L_x_8:
[----:B------:R-:W-:Y:S05]  /*0cc0*/  BSYNC.RECONVERGENT B1 ;  /* 0x0000000000017941 */ /* 0x000fea0003800200 */
.L_x_7:
[----:B------:R-:W0:Y:S01]  /*0cd0*/  FCHK P0, R2, R3 ;  /* 0x0000000302007302 */ /* 0x000e220000000000 */
[----:B------:R-:W-:Y:S01]  /*0ce0*/  FFMA R5, R0, R2, RZ ;  /* 0x0000000200057223 */ /* 0x000fe200000000ff */
[----:B------:R-:W-:Y:S03]  /*0cf0*/  BSSY.RECONVERGENT B4, `(.L_x_9) ;  /* 0x0000009000047945 */ /* 0x000fe60003800200 */
[----:B------:R-:W-:-:S04]  /*0d00*/  FFMA R4, -R3, R5, R2 ;  /* 0x0000000503047223 */ /* 0x000fc80000000102 */
[----:B------:R-:W-:Y:S01]  /*0d10*/  FFMA R4, R0, R4, R5 ;  /* 0x0000000400047223 */ /* 0x000fe20000000005 */
[----:B0-----:R-:W-:Y:S06]  /*0d20*/  @!P0 BRA `(.L_x_10) ;  /* 0x0000000000148947 */ /* 0x001fec0003800000 */
[----:B------:R-:W-:Y:S02]  /*0d30*/  MOV R0, R2 ;  /* 0x0000000200007202 */ /* 0x000fe40000000f00 */
[----:B------:R-:W-:Y:S02]  /*0d40*/  MOV R32, R3 ;  /* 0x0000000300207202 */ /* 0x000fe40000000f00 */
[----:B------:R-:W-:-:S07]  /*0d50*/  MOV R28, 0xd70 ;  /* 0x00000d70001c7802 */ /* 0x000fce0000000f00 */
[----:B------:R-:W-:Y:S05]  /*0d60*/  CALL.REL.NOINC `($__internal_0_$__cuda_sm3x_div_rn_noftz_f32_slowpath) ;  /* 0x0000002c00647944 */ /* 0x000fea0003c00000 */
[----:B------:R-:W-:-:S07]  /*0d70*/  MOV R4, R0 ;  /* 0x0000000000047202 */ /* 0x000fce0000000f00 */
.L_x_10:
[----:B------:R-:W-:Y:S05]  /*0d80*/  BSYNC.RECONVERGENT B4 ;  /* 0x0000000000047941 */ /* 0x000fea0003800200 */
.L_x_9:
[----:B------:R-:W0:Y:S01]  /*0d90*/  MUFU.RCP R0, R3 ;  /* 0x0000000300007308 */ /* 0x000e220000001000 */
[----:B------:R-:W-:Y:S01]  /*0da0*/  FMUL R2, R10, R9 ;  /* 0x000000090a027220 */ /* 0x000fe20000400000 */
[----:B------:R-:W-:Y:S01]  /*0db0*/  BSSY.RECONVERGENT B4, `(.L_x_11) ;  /* 0x000000d000047945 */ /* 0x000fe20003800200 */
[----:B------:R-:W-:-:S05]  /*0dc0*/  FFMA R7, R7, 4.9050002098083496094, R4 ;  /* 0x409cf5c307077823 */ /* 0x000fca0000000004 */
[----:B------:R-:W1:Y:S01]  /*0dd0*/  FCHK P0, R2, R3 ;  /* 0x0000000302007302 */ /* 0x000e620000000000 */
[----:B0-----:R-:W-:-:S04]  /*0de0*/  FFMA R5, -R3, R0, 1 ;  /* 0x3f80000003057423 */ /* 0x001fc80000000100 */
[----:B------:R-:W-:-:S04]  /*0df0*/  FFMA R0, R0, R5, R0 ;  /* 0x0000000500007223 */ /* 0x000fc80000000000 */
[----:B------:R-:W-:-:S04]  /*0e00*/  FFMA R5, R0, R2, RZ ;  /* 0x0000000200057223 */ /* 0x000fc800000000ff */
[----:B------:R-:W-:-:S04]  /*0e10*/  FFMA R6, -R3, R5, R2 ;  /* 0x0000000503067223 */ /* 0x000fc80000000102 */
[----:B------:R-:W-:Y:S01]  /*0e20*/  FFMA R0, R0, R6, R5 ;  /* 0x0000000600007223 */ /* 0x000fe20000000005 */
[----:B-1----:R-:W-:Y:S06]  /*0e30*/  @!P0 BRA `(.L_x_12) ;  /* 0x0000000000108947 */ /* 0x002fec0003800000 */
[----:B------:R-:W-:Y:S02]  /*0e40*/  MOV R0, R2 ;  /* 0x0000000200007202 */ /* 0x000fe40000000f00 */
[----:B------:R-:W-:Y:S02]  /*0e50*/  MOV R32, R3 ;  /* 0x0000000300207202 */ /* 0x000fe40000000f00 */
[----:B------:R-:W-:-:S07]  /*0e60*/  MOV R28, 0xe80 ;  /* 0x00000e80001c7802 */ /* 0x000fce0000000f00 */
[----:B------:R-:W-:Y:S05]  /*0e70*/  CALL.REL.NOINC `($__internal_0_$__cuda_sm3x_div_rn_noftz_f32_slowpath) ;  /* 0x0000002c00207944 */ /* 0x000fea0003c00000 */
.L_x_12:
[----:B------:R-:W-:Y:S05]  /*0e80*/  BSYNC.RECONVERGENT B4 ;  /* 0x0000000000047941 */ /* 0x000fea0003800200 */
.L_x_11:
[----:B------:R-:W-:Y:S02]  /*0e90*/  MOV R6, R0 ;  /* 0x0000000000067202 */ /* 0x000fe40000000f00 */
[----:B------:R-:W-:-:S07]  /*0ea0*/  MOV R8, R10 ;  /* 0x0000000a00087202 */ /* 0x000fce0000000f00 */
.L_x_4:
[----:B------:R-:W-:Y:S05]  /*0eb0*/  BSYNC.RECONVERGENT B3 ;  /* 0x0000000000037941 */ /* 0x000fea0003800200 */
.L_x_3:
[----:B-----5:R-:W-:Y:S01]  /*0ec0*/  FADD R30, -R30, R13 ;  /* 0x0000000d1e1e7221 */ /* 0x020fe20000000100 */
[----:B------:R-:W-:Y:S01]  /*0ed0*/  BSSY.RECONVERGENT B3, `(.L_x_13) ;  /* 0x00000b1000037945 */ /* 0x000fe20003800200 */
[----:B------:R-:W-:Y:S01]  /*0ee0*/  HFMA2 R3, -RZ, RZ, 0, 0 ;  /* 0x00000000ff037431 */ /* 0x000fe200000001ff */
[----:B------:R-:W-:Y:S02]  /*0ef0*/  CS2R R4, SRZ ;  /* 0x0000000000047805 */ /* 0x000fe4000001ff00 */
[----:B------:R-:W-:-:S13]  /*0f00*/  FSETP.GTU.AND P0, PT, R30, RZ, PT ;  /* 0x000000ff1e00720b */ /* 0x000fda0003f0c000 */
[----:B------:R-:W-:Y:S05]  /*0f10*/  @!P0 BRA `(.L_x_14) ;  /* 0x0000000800b08947 */ /* 0x000fea0003800000 */
[----:B------:R-:W0:Y:S01]  /*0f20*/  MUFU.RCP R3, R30 ;  /* 0x0000001e00037308 */ /* 0x000e220000001000 */
[----:B------:R-:W-:Y:S01]  /*0f30*/  FSETP.NEU.AND P0, PT, R11, 1, PT ;  /* 0x3f8000000b00780b */ /* 0x000fe20003f0d000 */
[----:B------:R-:W-:Y:S01]  /*0f40*/  BSSY.RECONVERGENT B1, `(.L_x_15) ;  /* 0x0000048000017945 */ /* 0x000fe20003800200 */
[C---:B------:R-:W-:Y:S02]  /*0f50*/  FSETP.NEU.AND P1, PT, R30.reuse, 1, PT ;  /* 0x3f8000001e00780b */ /* 0x040fe40003f2d000 */
[----:B------:R-:W-:Y:S01]  /*0f60*/  MOV R4, 0x3f800000 ;  /* 0x3f80000000047802 */ /* 0x000fe20000000f00 */
[----:B0-----:R-:W-:-:S04]  /*0f70*/  FFMA R0, -R30, R3, 1 ;  /* 0x3f8000001e007423 */ /* 0x001fc80000000103 */
[----:B------:R-:W-:Y:S01]  /*0f80*/  FFMA R0, R3, R0, R3 ;  /* 0x0000000003007223 */ /* 0x000fe20000000003 */
[----:B------:R-:W-:-:S03]  /*0f90*/  MOV R3, 0x3f800000 ;  /* 0x3f80000000037802 */ /* 0x000fc60000000f00 */
        /* <DEDUP_REMOVED lines=46> */
[----:B------:R-:W-:Y:S01]  /*1280*/  FFMA R28, R28, 2, R29 ;  /* 0x400000001c1c7823 */ /* 0x000fe2000000001d */
[----:B0-----:R-:W-:Y:S01]  /*1290*/  FADD R5, R2, -R3 ;  /* 0x8000000302057221 */ /* 0x001fe20000000000 */
[----:B------:R-:W-:-:S03]  /*12a0*/  FSETP.GT.AND P2, PT, R3, RZ, PT ;  /* 0x000000ff0300720b */ /* 0x000fc60003f44000 */
[----:B------:R-:W-:Y:S01]  /*12b0*/  FADD R5, R5, R28 ;  /* 0x0000001c05057221 */ /* 0x000fe20000000000 */
[----:B------:R-:W-:Y:S02]  /*12c0*/  SEL R3, RZ, 0x83000000, P2 ;  /* 0x83000000ff037807 */ /* 0x000fe40001000000 */
[----:B------:R-:W-:Y:S01]  /*12d0*/  FSETP.GEU.AND P2, PT, R2, RZ, PT ;  /* 0x000000ff0200720b */ /* 0x000fe20003f4e000 */
[----:B------:R-:W-:Y:S01]  /*12e0*/  FFMA R28, R5, R32, 0.0013391353422775864601 ;  /* 0x3aaf85ed051c7423 */ /* 0x000fe20000000020 */
[----:B------:R-:W-:-:S03]  /*12f0*/  IADD3 R29, PT, PT, R3, 0x7f000000, RZ ;  /* 0x7f000000031d7810 */ /* 0x000fc60007ffe0ff */
[C---:B------:R-:W-:Y:S02]  /*1300*/  FFMA R32, R5.reuse, R28, 0.0096188392490148544312 ;  /* 0x3c1d985605207423 */ /* 0x040fe4000000001c */
[----:B------:R0:W1:Y:S02]  /*1310*/  F2I.NTZ R28, R2 ;  /* 0x00000002001c7305 */ /* 0x0000640000203100 */
[----:B------:R-:W-:-:S04]  /*1320*/  FFMA R32, R5, R32, 0.055503588169813156128 ;  /* 0x3d6357bb05207423 */ /* 0x000fc80000000020 */
[----:B------:R-:W-:Y:S01]  /*1330*/  FFMA R32, R5, R32, 0.24022644758224487305 ;  /* 0x3e75fdec05207423 */ /* 0x000fe20000000020 */
[----:B0-----:R-:W-:-:S03]  /*1340*/  @!P0 FADD R2, R11, R11 ;  /* 0x0000000b0b028221 */ /* 0x001fc60000000000 */
[----:B------:R-:W-:-:S04]  /*1350*/  FFMA R32, R5, R32, 0.69314718246459960938 ;  /* 0x3f31721805207423 */ /* 0x000fc80000000020 */
[----:B------:R-:W-:Y:S01]  /*1360*/  FFMA R32, R5, R32, 1 ;  /* 0x3f80000005207423 */ /* 0x000fe20000000020 */
[----:B-1----:R-:W-:Y:S02]  /*1370*/  LEA R28, R28, -R3, 0x17 ;  /* 0x800000031c1c7211 */ /* 0x002fe400078eb8ff */
[----:B------:R-:W-:Y:S01]  /*1380*/  FSEL R3, RZ, +INF , !P2 ;  /* 0x7f800000ff037808 */ /* 0x000fe20005000000 */
[----:B------:R-:W-:-:S04]  /*1390*/  FMUL R29, R29, R32 ;  /* 0x000000201d1d7220 */ /* 0x000fc80000400000 */
[----:B------:R-:W-:Y:S01]  /*13a0*/  @!P3 FMUL R3, R28, R29 ;  /* 0x0000001d1c03b220 */ /* 0x000fe20000400000 */
[----:B------:R-:W-:-:S07]  /*13b0*/  @!P0 LOP3.LUT R3, R2, 0x7fffffff, RZ, 0xc0, !PT ;  /* 0x7fffffff02038812 */ /* 0x000fce00078ec0ff */
.L_x_16:
[----:B------:R-:W-:Y:S05]  /*13c0*/  BSYNC.RECONVERGENT B1 ;  /* 0x0000000000017941 */ /* 0x000fea0003800200 */
.L_x_15:
        /* <DEDUP_REMOVED lines=9> */
[----:B------:R-:W-:Y:S02]  /*1460*/  FSETP.NEU.AND P2, PT, |R30|, +INF , PT ;  /* 0x7f8000001e00780b */ /* 0x000fe40003f4d200 */
[----:B------:R-:W-:-:S04]  /*1470*/  IADD3 R2, PT, PT, R5, -0x3f3504f3, RZ ;  /* 0xc0cafb0d05027810 */ /* 0x000fc80007ffe0ff */
[----:B------:R-:W-:-:S04]  /*1480*/  LOP3.LUT R28, R2, 0xff800000, RZ, 0xc0, !PT ;  /* 0xff800000021c7812 */ /* 0x000fc800078ec0ff */
[-C--:B------:R-:W-:Y:S02]  /*1490*/  IADD3 R5, PT, PT, R5, -R28.reuse, RZ ;  /* 0x8000001c05057210 */ /* 0x080fe40007ffe0ff */
[----:B------:R-:W-:-:S03]  /*14a0*/  I2FP.F32.S32 R28, R28 ;  /* 0x0000001c001c7245 */ /* 0x000fc60000201400 */
[C---:B------:R-:W-:Y:S01]  /*14b0*/  FADD R2, R5.reuse, 1 ;  /* 0x3f80000005027421 */ /* 0x040fe20000000000 */
[----:B------:R-:W-:-:S04]  /*14c0*/  FADD R31, R5, -1 ;  /* 0xbf800000051f7421 */ /* 0x000fc80000000000 */
[----:B------:R-:W-:Y:S01]  /*14d0*/  FADD R5, R31, R31 ;  /* 0x0000001f1f057221 */ /* 0x000fe20000000000 */
[----:B------:R-:W0:Y:S03]  /*14e0*/  MUFU.RCP R2, R2 ;  /* 0x0000000200027308 */ /* 0x000e260000001000 */
[----:B0-----:R-:W-:Y:S01]  /*14f0*/  FMUL R4, R2, R5 ;  /* 0x0000000502047220 */ /* 0x001fe20000400000 */
[----:B------:R-:W-:-:S03]  /*1500*/  FSEL R5, RZ, -24, P0 ;  /* 0xc1c00000ff057808 */ /* 0x000fc60000000000 */
[C---:B------:R-:W-:Y:S02]  /*1510*/  FADD R32, R31.reuse, -R4 ;  /* 0x800000041f207221 */ /* 0x040fe40000000000 */
[----:B------:R-:W-:Y:S01]  /*1520*/  FFMA R29, R28, 1.1920928955078125e-07, R5 ;  /* 0x340000001c1d7823 */ /* 0x000fe20000000005 */
[-C--:B------:R-:W-:Y:S01]  /*1530*/  FMUL R28, R4, R4.reuse ;  /* 0x00000004041c7220 */ /* 0x080fe20000400000 */
[----:B------:R-:W-:Y:S02]  /*1540*/  FADD R32, R32, R32 ;  /* 0x0000002020207221 */ /* 0x000fe40000000000 */
[----:B------:R-:W-:Y:S01]  /*1550*/  FFMA R5, R4, 1.4426950216293334961, R29 ;  /* 0x3fb8aa3b04057823 */ /* 0x000fe2000000001d */
[C---:B------:R-:W-:Y:S01]  /*1560*/  FFMA R33, R28.reuse, R33, 0.0032181653659790754318 ;  /* 0x3b52e7db1c217423 */ /* 0x040fe20000000021 */
[----:B------:R-:W-:Y:S02]  /*1570*/  FFMA R31, R31, -R4, R32 ;  /* 0x800000041f1f7223 */ /* 0x000fe40000000020 */
[----:B------:R-:W-:Y:S01]  /*1580*/  FADD R29, R29, -R5 ;  /* 0x800000051d1d7221 */ /* 0x000fe20000000000 */
[----:B------:R-:W-:Y:S01]  /*1590*/  FFMA R33, R28, R33, 0.018033718690276145935 ;  /* 0x3c93bb731c217423 */ /* 0x000fe20000000021 */
[----:B------:R-:W-:-:S02]  /*15a0*/  FMUL R31, R2, R31 ;  /* 0x0000001f021f7220 */ /* 0x000fc40000400000 */
[----:B------:R-:W-:Y:S01]  /*15b0*/  FFMA R2, R4, 1.4426950216293334961, R29 ;  /* 0x3fb8aa3b04027823 */ /* 0x000fe2000000001d */
        /* <DEDUP_REMOVED lines=23> */
[----:B------:R-:W-:Y:S01]  /*1730*/  FFMA R29, R4, R5, 0.24022644758224487305 ;  /* 0x3e75fdec041d7423 */ /* 0x000fe20000000005 */
        /* <DEDUP_REMOVED lines=11> */
.L_x_18:
[----:B------:R-:W-:Y:S05]  /*17f0*/  BSYNC.RECONVERGENT B1 ;  /* 0x0000000000017941 */ /* 0x000fea0003800200 */
.L_x_17:
        /* <DEDUP_REMOVED lines=11> */
.L_x_20:
[----:B------:R-:W-:Y:S05]  /*18b0*/  BSYNC.RECONVERGENT B4 ;  /* 0x0000000000047941 */ /* 0x000fea0003800200 */
.L_x_19:
        /* <DEDUP_REMOVED lines=15> */
.L_x_22:
[----:B------:R-:W-:Y:S05]  /*19b0*/  BSYNC.RECONVERGENT B4 ;  /* 0x0000000000047941 */ /* 0x000fea0003800200 */
.L_x_21:
[----:B------:R-:W-:Y:S02]  /*19c0*/  MOV R3, R0 ;  /* 0x0000000000037202 */ /* 0x000fe40000000f00 */
[----:B------:R-:W-:-:S07]  /*19d0*/  MOV R5, R11 ;  /* 0x0000000b00057202 */ /* 0x000fce0000000f00 */
.L_x_14:
[----:B------:R-:W-:Y:S05]  /*19e0*/  BSYNC.RECONVERGENT B3 ;  /* 0x0000000000037941 */ /* 0x000fea0003800200 */
.L_x_13:
[C---:B------:R-:W-:Y:S01]  /*19f0*/  FADD R32, -R25.reuse, R24 ;  /* 0x0000001819207221 */ /* 0x040fe20000000100 */
[----:B------:R-:W-:Y:S01]  /*1a00*/  FMUL R0, R25, R24 ;  /* 0x0000001819007220 */ /* 0x000fe20000400000 */
[----:B------:R-:W-:Y:S02]  /*1a10*/  BSSY.RECONVERGENT B3, `(.L_x_23) ;  /* 0x000000c000037945 */ /* 0x000fe40003800200 */
[----:B------:R-:W0:Y:S08]  /*1a20*/  MUFU.RCP R29, R32 ;  /* 0x00000020001d7308 */ /* 0x000e300000001000 */
[----:B------:R-:W1:Y:S01]  /*1a30*/  FCHK P0, R0, R32 ;  /* 0x0000002000007302 */ /* 0x000e620000000000 */
[----:B0-----:R-:W-:-:S04]  /*1a40*/  FFMA R2, -R32, R29, 1 ;  /* 0x3f80000020027423 */ /* 0x001fc8000000011d */
[----:B------:R-:W-:-:S04]  /*1a50*/  FFMA R29, R29, R2, R29 ;  /* 0x000000021d1d7223 */ /* 0x000fc8000000001d */
[----:B------:R-:W-:-:S04]  /*1a60*/  FFMA R30, R0, R29, RZ ;  /* 0x0000001d001e7223 */ /* 0x000fc800000000ff */
[----:B------:R-:W-:-:S04]  /*1a70*/  FFMA R2, -R32, R30, R0 ;  /* 0x0000001e20027223 */ /* 0x000fc80000000100 */
[----:B------:R-:W-:Y:S01]  /*1a80*/  FFMA R30, R29, R2, R30 ;  /* 0x000000021d1e7223 */ /* 0x000fe2000000001e */
[----:B-1----:R-:W-:Y:S06]  /*1a90*/  @!P0 BRA `(.L_x_24) ;  /* 0x00000000000c8947 */ /* 0x002fec0003800000 */
[----:B------:R-:W-:-:S07]  /*1aa0*/  MOV R28, 0x1ac0 ;  /* 0x00001ac0001c7802 */ /* 0x000fce0000000f00 */
[----:B------:R-:W-:Y:S05]  /*1ab0*/  CALL.REL.NOINC `($__internal_0_$__cuda_sm3x_div_rn_noftz_f32_slowpath) ;  /* 0x0000002000107944 */ /* 0x000fea0003c00000 */
[----:B------:R-:W-:-:S07]  /*1ac0*/  MOV R30, R0 ;  /* 0x00000000001e7202 */ /* 0x000fce0000000f00 */
.L_x_24:
[----:B------:R-:W-:Y:S05]  /*1ad0*/  BSYNC.RECONVERGENT B3 ;  /* 0x0000000000037941 */ /* 0x000fea0003800200 */
.L_x_23:
[----:B------:R-:W0:Y:S01]  /*1ae0*/  MUFU.RCP R31, R32 ;  /* 0x00000020001f7308 */ /* 0x000e220000001000 */
[----:B------:R-:W-:Y:S01]  /*1af0*/  FMUL R29, R25, R8 ;  /* 0x00000008191d7220 */ /* 0x000fe20000400000 */
[----:B------:R-:W-:Y:S03]  /*1b00*/  BSSY.RECONVERGENT B3, `(.L_x_25) ;  /* 0x000000c000037945 */ /* 0x000fe60003800200 */
[----:B------:R-:W-:-:S04]  /*1b10*/  FFMA R29, R24, R5, -R29 ;  /* 0x00000005181d7223 */ /* 0x000fc8000000081d */
        /* <DEDUP_REMOVED lines=8> */
[----:B------:R-:W-:-:S07]  /*1ba0*/  MOV R28, 0x1bc0 ;  /* 0x00001bc0001c7802 */ /* 0x000fce0000000f00 */
[----:B------:R-:W-:Y:S05]  /*1bb0*/  CALL.REL.NOINC `($__internal_0_$__cuda_sm3x_div_rn_noftz_f32_slowpath) ;  /* 0x0000001c00d07944 */ /* 0x000fea0003c00000 */
.L_x_26:
[----:B------:R-:W-:Y:S05]  /*1bc0*/  BSYNC.RECONVERGENT B3 ;  /* 0x0000000000037941 */ /* 0x000fea0003800200 */
.L_x_25:
[----:B------:R-:W0:Y:S01]  /*1bd0*/  MUFU.RCP R5, R32 ;  /* 0x0000002000057308 */ /* 0x000e220000001000 */
[----:B------:R-:W-:Y:S01]  /*1be0*/  FADD R13, -R13, R14 ;  /* 0x0000000e0d0d7221 */ /* 0x000fe20000000100 */
[----:B------:R-:W-:Y:S01]  /*1bf0*/  FMUL R7, R25, R7 ;  /* 0x0000000719077220 */ /* 0x000fe20000400000 */
[----:B------:R-:W-:Y:S02]  /*1c00*/  BSSY.RECONVERGENT B3, `(.L_x_27) ;  /* 0x000000e000037945 */ /* 0x000fe40003800200 */
[----:B------:R-:W-:Y:S01]  /*1c10*/  FFMA R13, R13, R30, R0 ;  /* 0x0000001e0d0d7223 */ /* 0x000fe20000000000 */
[----:B------:R-:W-:-:S04]  /*1c20*/  FFMA R7, R24, R4, -R7 ;  /* 0x0000000418077223 */ /* 0x000fc80000000807 */
[----:B------:R1:W-:Y:S01]  /*1c30*/  STG.E desc[UR4][R20.64+0xc], R13 ;  /* 0x00000c0d14007986 */ /* 0x0003e2000c101904 */
[----:B------:R-:W2:Y:S01]  /*1c40*/  FCHK P0, R7, R32 ;  /* 0x0000002007007302 */ /* 0x000ea20000000000 */
[----:B0-----:R-:W-:-:S04]  /*1c50*/  FFMA R0, -R32, R5, 1 ;  /* 0x3f80000020007423 */ /* 0x001fc80000000105 */
[----:B------:R-:W-:-:S04]  /*1c60*/  FFMA R0, R5, R0, R5 ;  /* 0x0000000005007223 */ /* 0x000fc80000000005 */
[----:B------:R-:W-:-:S04]  /*1c70*/  FFMA R5, R0, R7, RZ ;  /* 0x0000000700057223 */ /* 0x000fc800000000ff */
[----:B------:R-:W-:-:S04]  /*1c80*/  FFMA R2, -R32, R5, R7 ;  /* 0x0000000520027223 */ /* 0x000fc80000000107 */
[----:B------:R-:W-:Y:S01]  /*1c90*/  FFMA R0, R0, R2, R5 ;  /* 0x0000000200007223 */ /* 0x000fe20000000005 */
[----:B-12---:R-:W-:Y:S06]  /*1ca0*/  @!P0 BRA `(.L_x_28) ;  /* 0x00000000000c8947 */ /* 0x006fec0003800000 */
[----:B------:R-:W-:Y:S02]  /*1cb0*/  MOV R0, R7 ;  /* 0x0000000700007202 */ /* 0x000fe40000000f00 */
[----:B------:R-:W-:-:S07]  /*1cc0*/  MOV R28, 0x1ce0 ;  /* 0x00001ce0001c7802 */ /* 0x000fce0000000f00 */
[----:B------:R-:W-:Y:S05]  /*1cd0*/  CALL.REL.NOINC `($__internal_0_$__cuda_sm3x_div_rn_noftz_f32_slowpath) ;  /* 0x0000001c00887944 */ /* 0x000fea0003c00000 */
.L_x_28:
[----:B------:R-:W-:Y:S05]  /*1ce0*/  BSYNC.RECONVERGENT B3 ;  /* 0x0000000000037941 */ /* 0x000fea0003800200 */
.L_x_27:
        /* <DEDUP_REMOVED lines=17> */
.L_x_30:
[----:B------:R-:W-:Y:S05]  /*1e00*/  BSYNC.RECONVERGENT B3 ;  /* 0x0000000000037941 */ /* 0x000fea0003800200 */
.L_x_29:
[----:B------:R-:W-:-:S04]  /*1e10*/  FADD R9, -R12, R9 ;  /* 0x000000090c097221 */ /* 0x000fc80000000100 */
[----:B------:R-:W-:-:S05]  /*1e20*/  FFMA R9, R9, R30, R0 ;  /* 0x0000001e09097223 */ /* 0x000fca0000000000 */
[----:B------:R0:W-:Y:S01]  /*1e30*/  STG.E desc[UR4][R20.64+0x14], R9 ;  /* 0x0000140914007986 */ /* 0x0001e2000c101904 */
[----:B------:R-:W-:Y:S05]  /*1e40*/  BRA `(.L_x_31) ;  /* 0x00000000000c7947 */ /* 0x000fea0003800000 */
.L_x_2:
[----:B------:R1:W-:Y:S04]  /*1e50*/  STG.E desc[UR4][R20.64+0xc], RZ ;  /* 0x00000cff14007986 */ /* 0x0003e8000c101904 */
[----:B------:R1:W-:Y:S04]  /*1e60*/  STG.E desc[UR4][R20.64+0x10], RZ ;  /* 0x000010ff14007986 */ /* 0x0003e8000c101904 */
[----:B------:R1:W-:Y:S02]  /*1e70*/  STG.E desc[UR4][R20.64+0x14], RZ ;  /* 0x000014ff14007986 */ /* 0x0003e4000c101904 */
.L_x_31:
[----:B------:R-:W-:Y:S05]  /*1e80*/  BSYNC.RECONVERGENT B0 ;  /* 0x0000000000007941 */ /* 0x000fea0003800200 */
.L_x_1:
[----:B------:R-:W2:Y:S01]  /*1e90*/  LDC.64 R2, c[0x0][0x398] ;  /* 0x0000e600ff027b82 */ /* 0x000ea20000000a00 */
[----:B------:R-:W-:Y:S01]  /*1ea0*/  IMAD R27, R27, 0x3, R26 ;  /* 0x000000031b1b7824 */ /* 0x000fe200078e021a */
[----:B------:R-:W3:Y:S04]  /*1eb0*/  LDG.E R16, desc[UR4][R16.64+-0x10] ;  /* 0xfffff00410107981 */ /* 0x000ee8000c1e1900 */
[----:B------:R-:W-:-:S05]  /*1ec0*/  LEA R27, R22, R27, 0x2 ;  /* 0x0000001b161b7211 */ /* 0x000fca00078e10ff */
[----:B--2---:R-:W-:-:S06]  /*1ed0*/  IMAD.WIDE R2, R27, 0x4, R2 ;  /* 0x000000041b027825 */ /* 0x004fcc00078e0202 */
[----:B------:R-:W2:Y:S01]  /*1ee0*/  LDG.E R3, desc[UR4][R2.64] ;  /* 0x0000000402037981 */ /* 0x000ea2000c1e1900 */
[----:B---3--:R-:W-:Y:S02]  /*1ef0*/  FSETP.NEU.AND P0, PT, R16, RZ, PT ;  /* 0x000000ff1000720b */ /* 0x008fe40003f0d000 */
[----:B--2---:R-:W-:-:S13]  /*1f00*/  FSETP.EQ.AND P1, PT, R3, RZ, PT ;  /* 0x000000ff0300720b */ /* 0x004fda0003f22000 */
[----:B------:R-:W-:Y:S05]  /*1f10*/  @!P0 BRA P1, `(.L_x_32) ;  /* 0x0000001800e88947 */ /* 0x000fea0000800000 */
[----:B------:R-:W2:Y:S01]  /*1f20*/  LDC.64 R24, c[0x0][0x388] ;  /* 0x0000e200ff187b82 */ /* 0x000ea20000000a00 */
[----:B------:R3:W5:Y:S04]  /*1f30*/  LDG.E R6, desc[UR4][R18.64] ;  /* 0x0000000412067981 */ /* 0x000768000c1e1900 */
[----:B------:R3:W5:Y:S04]  /*1f40*/  LDG.E R4, desc[UR4][R18.64+0x4] ;  /* 0x0000040412047981 */ /* 0x000768000c1e1900 */
[----:B------:R3:W5:Y:S01]  /*1f50*/  LDG.E R13, desc[UR4][R18.64+0x8] ;  /* 0x00000804120d7981 */ /* 0x000762000c1e1900 */
[----:B--2---:R-:W-:-:S05]  /*1f60*/  IMAD.WIDE R24, R15, 0x4, R24 ;  /* 0x000000040f187825 */ /* 0x004fca00078e0218 */
[----:B------:R-:W2:Y:S04]  /*1f70*/  LDG.E R5, desc[UR4][R24.64+0xc] ;  /* 0x00000c0418057981 */ /* 0x000ea8000c1e1900 */
[----:B------:R3:W5:Y:S04]  /*1f80*/  LDG.E R15, desc[UR4][R24.64+0x10] ;  /* 0x00001004180f7981 */ /* 0x000768000c1e1900 */
[----:B------:R3:W5:Y:S01]  /*1f90*/  LDG.E R8, desc[UR4][R24.64+0x14] ;  /* 0x0000140418087981 */ /* 0x000762000c1e1900 */
[----:B------:R-:W-:Y:S01]  /*1fa0*/  BSSY.RECONVERGENT B0, `(.L_x_33) ;  /* 0x00000b3000007945 */ /* 0x000fe20003800200 */
[----:B------:R-:W-:-:S02]  /*1fb0*/  HFMA2 R11, -RZ, RZ, 0, 0 ;  /* 0x00000000ff0b7431 */ /* 0x000fc400000001ff */
[----:B------:R-:W-:Y:S01]  /*1fc0*/  HFMA2 R7, -RZ, RZ, 0, 0 ;  /* 0x00000000ff077431 */ /* 0x000fe200000001ff */
[----:B0-----:R-:W-:Y:S01]  /*1fd0*/  MOV R9, RZ ;  /* 0x000000ff00097202 */ /* 0x001fe20000000f00 */
[----:B--2--5:R-:W-:-:S05]  /*1fe0*/  FADD R10, -R23, R5 ;  /* 0x00000005170a7221 */ /* 0x024fca0000000100 */
[----:B------:R-:W-:-:S13]  /*1ff0*/  FSETP.GTU.AND P0, PT, R10, RZ, PT ;  /* 0x000000ff0a00720b */ /* 0x000fda0003f0c000 */
[----:B---3--:R-:W-:Y:S05]  /*2000*/  @!P0 BRA `(.L_x_34) ;  /* 0x0000000800b08947 */ /* 0x008fea0003800000 */
        /* <DEDUP_REMOVED lines=13> */
[----:B------:R-:W-:Y:S02]  /*20e0*/  FSETP.GEU.AND P0, PT, |R8|, 1.175494350822287508e-38, PT ;  /* 0x008000000800780b */ /* 0x000fe40003f0e200 */
[----:B------:R-:W-:Y:S02]  /*20f0*/  MOV R22, 0x3a2c32e4 ;  /* 0x3a2c32e400167802 */ /* 0x000fe40000000f00 */
[----:B------:R-:W-:-:S04]  /*2100*/  FSEL R7, R7, |R8|, !P0 ;  /* 0x4000000807077208 */ /* 0x000fc80004000000 */
[----:B------:R-:W-:-:S04]  /*2110*/  IADD3 R2, PT, PT, R7, -0x3f3504f3, RZ ;  /* 0xc0cafb0d07027810 */ /* 0x000fc80007ffe0ff */
[----:B------:R-:W-:-:S04]  /*2120*/  LOP3.LUT R2, R2, 0xff800000, RZ, 0xc0, !PT ;  /* 0xff80000002027812 */ /* 0x000fc800078ec0ff */
[-C--:B------:R-:W-:Y:S02]  /*2130*/  IADD3 R7, PT, PT, R7, -R2.reuse, RZ ;  /* 0x8000000207077210 */ /* 0x080fe40007ffe0ff */
[----:B------:R-:W-:-:S03]  /*2140*/  I2FP.F32.S32 R2, R2 ;  /* 0x0000000200027245 */ /* 0x000fc60000201400 */
[C---:B------:R-:W-:Y:S01]  /*2150*/  FADD R12, R7.reuse, 1 ;  /* 0x3f800000070c7421 */ /* 0x040fe20000000000 */
[----:B------:R-:W-:Y:S01]  /*2160*/  FADD R9, R7, -1 ;  /* 0xbf80000007097421 */ /* 0x000fe20000000000 */
[----:B------:R-:W-:Y:S02]  /*2170*/  FSEL R7, RZ, -24, P0 ;  /* 0xc1c00000ff077808 */ /* 0x000fe40000000000 */
[----:B------:R-:W-:Y:S01]  /*2180*/  FSETP.NEU.AND P0, PT, |R8|, +INF , PT ;  /* 0x7f8000000800780b */ /* 0x000fe20003f0d200 */
[----:B------:R-:W-:Y:S01]  /*2190*/  FADD R17, R9, R9 ;  /* 0x0000000909117221 */ /* 0x000fe20000000000 */
[----:B------:R-:W0:Y:S01]  /*21a0*/  MUFU.RCP R12, R12 ;  /* 0x0000000c000c7308 */ /* 0x000e220000001000 */
[----:B------:R-:W-:Y:S01]  /*21b0*/  FFMA R7, R2, 1.1920928955078125e-07, R7 ;  /* 0x3400000002077823 */ /* 0x000fe20000000007 */
[----:B------:R-:W-:Y:S01]  /*21c0*/  FSETP.NEU.AND P0, PT, R8, RZ, P0 ;  /* 0x000000ff0800720b */ /* 0x000fe2000070d000 */
        /* <DEDUP_REMOVED lines=27> */
[----:B------:R-:W2:Y:S01]  /*2380*/  F2I.NTZ R14, R12 ;  /* 0x0000000c000e7305 */ /* 0x000ea20000203100 */
        /* <DEDUP_REMOVED lines=10> */
[----:B------:R-:W-:Y:S02]  /*2430*/  IADD3 R9, PT, PT, R7, 0x7f000000, RZ ;  /* 0x7f00000007097810 */ /* 0x000fe40007ffe0ff */
[----:B--2---:R-:W-:Y:S01]  /*2440*/  LEA R14, R14, -R7, 0x17 ;  /* 0x800000070e0e7211 */ /* 0x004fe200078eb8ff */
[----:B------:R-:W-:Y:S01]  /*2450*/  FFMA R2, R2, R17, 1 ;  /* 0x3f80000002027423 */ /* 0x000fe20000000011 */
[----:B------:R-:W-:-:S03]  /*2460*/  FSEL R7, RZ, +INF , !P2 ;  /* 0x7f800000ff077808 */ /* 0x000fc60005000000 */
[----:B------:R-:W-:Y:S01]  /*2470*/  FMUL R9, R9, R2 ;  /* 0x0000000209097220 */ /* 0x000fe20000400000 */
[----:B------:R-:W-:-:S03]  /*2480*/  @!P0 FADD R2, R8, R8 ;  /* 0x0000000808028221 */ /* 0x000fc60000000000 */
[----:B------:R-:W-:Y:S02]  /*2490*/  @!P3 FMUL R7, R14, R9 ;  /* 0x000000090e07b220 */ /* 0x000fe40000400000 */
[----:B------:R-:W-:-:S07]  /*24a0*/  @!P0 LOP3.LUT R7, R2, 0x7fffffff, RZ, 0xc0, !PT ;  /* 0x7fffffff02078812 */ /* 0x000fce00078ec0ff */
.L_x_36:
[----:B------:R-:W-:Y:S05]  /*24b0*/  BSYNC.RECONVERGENT B1 ;  /* 0x0000000000017941 */ /* 0x000fea0003800200 */
.L_x_35:
        /* <DEDUP_REMOVED lines=15> */
[----:B------:R-:W-:Y:S01]  /*25b0*/  FADD R11, R9, -1 ;  /* 0xbf800000090b7421 */ /* 0x000fe20000000000 */
[----:B------:R-:W-:-:S03]  /*25c0*/  FSEL R9, RZ, -24, P0 ;  /* 0xc1c00000ff097808 */ /* 0x000fc60000000000 */
[----:B------:R-:W-:Y:S01]  /*25d0*/  FADD R17, R11, R11 ;  /* 0x0000000b0b117221 */ /* 0x000fe20000000000 */
[----:B------:R-:W0:Y:S01]  /*25e0*/  MUFU.RCP R12, R12 ;  /* 0x0000000c000c7308 */ /* 0x000e220000001000 */
[----:B------:R-:W-:Y:S02]  /*25f0*/  FFMA R9, R2, 1.1920928955078125e-07, R9 ;  /* 0x3400000002097823 */ /* 0x000fe40000000009 */
        /* <DEDUP_REMOVED lines=46> */
.L_x_38:
[----:B------:R-:W-:Y:S05]  /*28e0*/  BSYNC.RECONVERGENT B1 ;  /* 0x0000000000017941 */ /* 0x000fea0003800200 */
.L_x_37:
        /* <DEDUP_REMOVED lines=9> */
[----:B-1----:R-:W-:Y:S05]  /*2980*/  CALL.REL.NOINC `($__internal_0_$__cuda_sm3x_div_rn_noftz_f32_slowpath) ;  /* 0x00000010005c7944 */ /* 0x002fea0003c00000 */
[----:B------:R-:W-:-:S07]  /*2990*/  MOV R2, R0 ;  /* 0x0000000000027202 */ /* 0x000fce0000000f00 */
.L_x_40:
[----:B------:R-:W-:Y:S05]  /*29a0*/  BSYNC.RECONVERGENT B3 ;  /* 0x0000000000037941 */ /* 0x000fea0003800200 */
.L_x_39:
[----:B------:R-:W0:Y:S01]  /*29b0*/  MUFU.RCP R9, R10 ;  /* 0x0000000a00097308 */ /* 0x000e220000001000 */
[----:B------:R-:W-:Y:S01]  /*29c0*/  FMUL R7, R15, R8 ;  /* 0x000000080f077220 */ /* 0x000fe20000400000 */
[----:B------:R-:W-:Y:S01]  /*29d0*/  BSSY.RECONVERGENT B3, `(.L_x_41) ;  /* 0x000000d000037945 */ /* 0x000fe20003800200 */
[----:B------:R-:W-:-:S05]  /*29e0*/  FFMA R11, R11, 4.9050002098083496094, R2 ;  /* 0x409cf5c30b0b7823 */ /* 0x000fca0000000002 */
[----:B------:R-:W2:Y:S01]  /*29f0*/  FCHK P0, R7, R10 ;  /* 0x0000000a07007302 */ /* 0x000ea20000000000 */
[----:B0-----:R-:W-:-:S04]  /*2a00*/  FFMA R0, -R10, R9, 1 ;  /* 0x3f8000000a007423 */ /* 0x001fc80000000109 */
[----:B------:R-:W-:-:S04]  /*2a10*/  FFMA R0, R9, R0, R9 ;  /* 0x0000000009007223 */ /* 0x000fc80000000009 */
[----:B------:R-:W-:-:S04]  /*2a20*/  FFMA R9, R0, R7, RZ ;  /* 0x0000000700097223 */ /* 0x000fc800000000ff */
[----:B------:R-:W-:-:S04]  /*2a30*/  FFMA R12, -R10, R9, R7 ;  /* 0x000000090a0c7223 */ /* 0x000fc80000000107 */
[----:B------:R-:W-:Y:S01]  /*2a40*/  FFMA R0, R0, R12, R9 ;  /* 0x0000000c00007223 */ /* 0x000fe20000000009 */
[----:B--2---:R-:W-:Y:S06]  /*2a50*/  @!P0 BRA `(.L_x_42) ;  /* 0x0000000000108947 */ /* 0x004fec0003800000 */
[----:B------:R-:W-:Y:S02]  /*2a60*/  MOV R0, R7 ;  /* 0x0000000700007202 */ /* 0x000fe40000000f00 */
[----:B------:R-:W-:Y:S02]  /*2a70*/  MOV R32, R10 ;  /* 0x0000000a00207202 */ /* 0x000fe40000000f00 */
[----:B------:R-:W-:-:S07]  /*2a80*/  MOV R28, 0x2aa0 ;  /* 0x00002aa0001c7802 */ /* 0x000fce0000000f00 */
[----:B-1----:R-:W-:Y:S05]  /*2a90*/  CALL.REL.NOINC `($__internal_0_$__cuda_sm3x_div_rn_noftz_f32_slowpath) ;  /* 0x0000001000187944 */ /* 0x002fea0003c00000 */
.L_x_42:
[----:B------:R-:W-:Y:S05]  /*2aa0*/  BSYNC.RECONVERGENT B3 ;  /* 0x0000000000037941 */ /* 0x000fea0003800200 */
.L_x_41:
[----:B------:R-:W-:Y:S02]  /*2ab0*/  MOV R9, R0 ;  /* 0x0000000000097202 */ /* 0x000fe40000000f00 */
[----:B------:R-:W-:-:S07]  /*2ac0*/  MOV R7, R8 ;  /* 0x0000000800077202 */ /* 0x000fce0000000f00 */
.L_x_34:
[----:B------:R-:W-:Y:S05]  /*2ad0*/  BSYNC.RECONVERGENT B0 ;  /* 0x0000000000007941 */ /* 0x000fea0003800200 */
.L_x_33:
[----:B------:R-:W-:Y:S01]  /*2ae0*/  FADD R23, -R23, R6 ;  /* 0x0000000617177221 */ /* 0x000fe20000000100 */
[----:B------:R-:W-:Y:S01]  /*2af0*/  BSSY.RECONVERGENT B0, `(.L_x_43) ;  /* 0x00000b2000007945 */ /* 0x000fe20003800200 */
[----:B------:R-:W-:Y:S01]  /*2b00*/  HFMA2 R22, -RZ, RZ, 0, 0 ;  /* 0x00000000ff167431 */ /* 0x000fe200000001ff */
[----:B------:R-:W-:Y:S01]  /*2b10*/  MOV R18, RZ ;  /* 0x000000ff00127202 */ /* 0x000fe20000000f00 */
[----:B------:R-:W-:Y:S01]  /*2b20*/  HFMA2 R14, -RZ, RZ, 0, 0 ;  /* 0x00000000ff0e7431 */ /* 0x000fe200000001ff */
[----:B------:R-:W-:-:S13]  /*2b30*/  FSETP.GTU.AND P0, PT, R23, RZ, PT ;  /* 0x000000ff1700720b */ /* 0x000fda0003f0c000 */
[----:B------:R-:W-:Y:S05]  /*2b40*/  @!P0 BRA `(.L_x_44) ;  /* 0x0000000800b08947 */ /* 0x000fea0003800000 */
[----:B------:R-:W0:Y:S01]  /*2b50*/  MUFU.RCP R0, R23 ;  /* 0x0000001700007308 */ /* 0x000e220000001000 */
[----:B------:R-:W-:Y:S01]  /*2b60*/  FSETP.NEU.AND P0, PT, R13, 1, PT ;  /* 0x3f8000000d00780b */ /* 0x000fe20003f0d000 */
        /* <DEDUP_REMOVED lines=11> */
[----:B------:R-:W-:-:S04]  /*2c20*/  FSETP.GEU.AND P0, PT, |R13|, 1.175494350822287508e-38, PT ;  /* 0x008000000d00780b */ /* 0x000fc80003f0e200 */
[----:B------:R-:W-:-:S04]  /*2c30*/  FSEL R2, R2, |R13|, !P0 ;  /* 0x4000000d02027208 */ /* 0x000fc80004000000 */
[----:B------:R-:W-:-:S04]  /*2c40*/  IADD3 R10, PT, PT, R2, -0x3f3504f3, RZ ;  /* 0xc0cafb0d020a7810 */ /* 0x000fc80007ffe0ff */
[----:B------:R-:W-:Y:S02]  /*2c50*/  LOP3.LUT R17, R10, 0xff800000, RZ, 0xc0, !PT ;  /* 0xff8000000a117812 */ /* 0x000fe400078ec0ff */
[----:B------:R-:W-:Y:S02]  /*2c60*/  FSEL R10, RZ, -24, P0 ;  /* 0xc1c00000ff0a7808 */ /* 0x000fe40000000000 */
[-C--:B------:R-:W-:Y:S02]  /*2c70*/  IADD3 R2, PT, PT, R2, -R17.reuse, RZ ;  /* 0x8000001102027210 */ /* 0x080fe40007ffe0ff */
[----:B------:R-:W-:Y:S02]  /*2c80*/  I2FP.F32.S32 R17, R17 ;  /* 0x0000001100117245 */ /* 0x000fe40000201400 */
[----:B------:R-:W-:Y:S01]  /*2c90*/  FSETP.NEU.AND P0, PT, |R13|, +INF , PT ;  /* 0x7f8000000d00780b */ /* 0x000fe20003f0d200 */
[C---:B------:R-:W-:Y:S01]  /*2ca0*/  FADD R12, R2.reuse, 1 ;  /* 0x3f800000020c7421 */ /* 0x040fe20000000000 */
[----:B------:R-:W-:Y:S01]  /*2cb0*/  FADD R19, R2, -1 ;  /* 0xbf80000002137421 */ /* 0x000fe20000000000 */
[----:B------:R-:W-:Y:S01]  /*2cc0*/  FFMA R17, R17, 1.1920928955078125e-07, R10 ;  /* 0x3400000011117823 */ /* 0x000fe2000000000a */
[----:B------:R-:W-:-:S02]  /*2cd0*/  FSETP.NEU.AND P0, PT, R13, RZ, P0 ;  /* 0x000000ff0d00720b */ /* 0x000fc4000070d000 */
[----:B------:R-:W-:Y:S01]  /*2ce0*/  FADD R25, R19, R19 ;  /* 0x0000001313197221 */ /* 0x000fe20000000000 */
[----:B------:R-:W0:Y:S03]  /*2cf0*/  MUFU.RCP R12, R12 ;  /* 0x0000000c000c7308 */ /* 0x000e260000001000 */
[----:B0-----:R-:W-:Y:S01]  /*2d00*/  FMUL R2, R12, R25 ;  /* 0x000000190c027220 */ /* 0x001fe20000400000 */
[----:B------:R-:W-:-:S03]  /*2d10*/  MOV R25, 0x3a2c32e4 ;  /* 0x3a2c32e400197802 */ /* 0x000fc60000000f00 */
[----:B------:R-:W-:Y:S01]  /*2d20*/  FADD R18, R19, -R2 ;  /* 0x8000000213127221 */ /* 0x000fe20000000000 */
[CC--:B------:R-:W-:Y:S01]  /*2d30*/  FMUL R14, R2.reuse, R2.reuse ;  /* 0x00000002020e7220 */ /* 0x0c0fe20000400000 */
[----:B------:R-:W-:Y:S02]  /*2d40*/  FFMA R10, R2, 1.4426950216293334961, R17 ;  /* 0x3fb8aa3b020a7823 */ /* 0x000fe40000000011 */
[----:B------:R-:W-:Y:S01]  /*2d50*/  FADD R18, R18, R18 ;  /* 0x0000001212127221 */ /* 0x000fe20000000000 */
[C---:B------:R-:W-:Y:S01]  /*2d60*/  FFMA R25, R14.reuse, R25, 0.0032181653659790754318 ;  /* 0x3b52e7db0e197423 */ /* 0x040fe20000000019 */
        /* <DEDUP_REMOVED lines=29> */
[----:B------:R0:W2:Y:S02]  /*2f40*/  F2I.NTZ R17, R2 ;  /* 0x0000000200117305 */ /* 0x0000a40000203100 */
[----:B------:R-:W-:-:S04]  /*2f50*/  FFMA R25, R10, R25, 0.055503588169813156128 ;  /* 0x3d6357bb0a197423 */ /* 0x000fc80000000019 */
[----:B------:R-:W-:Y:S01]  /*2f60*/  FFMA R25, R10, R25, 0.24022644758224487305 ;  /* 0x3e75fdec0a197423 */ /* 0x000fe20000000019 */
[----:B0-----:R-:W-:-:S03]  /*2f70*/  FSEL R2, RZ, +INF , !P2 ;  /* 0x7f800000ff027808 */ /* 0x001fc60005000000 */
[----:B------:R-:W-:-:S04]  /*2f80*/  FFMA R25, R10, R25, 0.69314718246459960938 ;  /* 0x3f3172180a197423 */ /* 0x000fc80000000019 */
[----:B------:R-:W-:Y:S01]  /*2f90*/  FFMA R25, R10, R25, 1 ;  /* 0x3f8000000a197423 */ /* 0x000fe20000000019 */
[----:B--2---:R-:W-:Y:S01]  /*2fa0*/  LEA R17, R17, -R12, 0x17 ;  /* 0x8000000c11117211 */ /* 0x004fe200078eb8ff */
[----:B------:R-:W-:Y:S02]  /*2fb0*/  @!P0 FADD R10, R13, R13 ;  /* 0x0000000d0d0a8221 */ /* 0x000fe40000000000 */
[----:B------:R-:W-:-:S04]  /*2fc0*/  FMUL R14, R14, R25 ;  /* 0x000000190e0e7220 */ /* 0x000fc80000400000 */
[----:B------:R-:W-:Y:S01]  /*2fd0*/  @!P3 FMUL R2, R17, R14 ;  /* 0x0000000e1102b220 */ /* 0x000fe20000400000 */
[----:B------:R-:W-:-:S07]  /*2fe0*/  @!P0 LOP3.LUT R2, R10, 0x7fffffff, RZ, 0xc0, !PT ;  /* 0x7fffffff0a028812 */ /* 0x000fce00078ec0ff */
.L_x_46:
[----:B------:R-:W-:Y:S05]  /*2ff0*/  BSYNC.RECONVERGENT B1 ;  /* 0x0000000000017941 */ /* 0x000fea0003800200 */
.L_x_45:
[----:B------:R-:W-:Y:S04]  /*3000*/  BSSY.RECONVERGENT B1, `(.L_x_47) ;  /* 0x0000042000017945 */ /* 0x000fe80003800200 */
[----:B------:R-:W-:Y:S05]  /*3010*/  @!P1 BRA `(.L_x_48) ;  /* 0x0000000400009947 */ /* 0x000fea0003800000 */
[----:B------:R-:W-:-:S13]  /*3020*/  FSETP.NAN.AND P0, PT, |R23|, |R23|, PT ;  /* 0x400000171700720b */ /* 0x000fda0003f08200 */
[----:B------:R-:W-:Y:S01]  /*3030*/  @P0 FADD R22, R23, 2 ;  /* 0x4000000017160421 */ /* 0x000fe20000000000 */
[----:B------:R-:W-:Y:S06]  /*3040*/  @P0 BRA `(.L_x_48) ;  /* 0x0000000000f40947 */ /* 0x000fec0003800000 */
[C---:B------:R-:W-:Y:S01]  /*3050*/  FMUL R10, |R23|.reuse, 16777216 ;  /* 0x4b800000170a7820 */ /* 0x040fe20000400200 */
[C---:B------:R-:W-:Y:S02]  /*3060*/  FSETP.GEU.AND P0, PT, |R23|.reuse, 1.175494350822287508e-38, PT ;  /* 0x008000001700780b */ /* 0x040fe40003f0e200 */
[----:B------:R-:W-:Y:S02]  /*3070*/  FSETP.NEU.AND P2, PT, |R23|, +INF , PT ;  /* 0x7f8000001700780b */ /* 0x000fe40003f4d200 */
[----:B------:R-:W-:-:S04]  /*3080*/  FSEL R10, R10, |R23|, !P0 ;  /* 0x400000170a0a7208 */ /* 0x000fc80004000000 */
[----:B------:R-:W-:-:S04]  /*3090*/  IADD3 R12, PT, PT, R10, -0x3f3504f3, RZ ;  /* 0xc0cafb0d0a0c7810 */ /* 0x000fc80007ffe0ff */
[----:B------:R-:W-:Y:S02]  /*30a0*/  LOP3.LUT R17, R12, 0xff800000, RZ, 0xc0, !PT ;  /* 0xff8000000c117812 */ /* 0x000fe400078ec0ff */
[----:B------:R-:W-:Y:S02]  /*30b0*/  FSEL R12, RZ, -24, P0 ;  /* 0xc1c00000ff0c7808 */ /* 0x000fe40000000000 */
[-C--:B------:R-:W-:Y:S02]  /*30c0*/  IADD3 R10, PT, PT, R10, -R17.reuse, RZ ;  /* 0x800000110a0a7210 */ /* 0x080fe40007ffe0ff */
[----:B------:R-:W-:-:S03]  /*30d0*/  I2FP.F32.S32 R17, R17 ;  /* 0x0000001100117245 */ /* 0x000fc60000201400 */
[C---:B------:R-:W-:Y:S01]  /*30e0*/  FADD R14, R10.reuse, 1 ;  /* 0x3f8000000a0e7421 */ /* 0x040fe20000000000 */
[----:B------:R-:W-:Y:S01]  /*30f0*/  FADD R19, R10, -1 ;  /* 0xbf8000000a137421 */ /* 0x000fe20000000000 */
[----:B------:R-:W-:-:S03]  /*3100*/  FFMA R17, R17, 1.1920928955078125e-07, R12 ;  /* 0x3400000011117823 */ /* 0x000fc6000000000c */
        /* <DEDUP_REMOVED lines=36> */
[----:B------:R-:W-:Y:S02]  /*3350*/  IADD3 R18, PT, PT, R14, 0x7f000000, RZ ;  /* 0x7f0000000e127810 */ /* 0x000fe40007ffe0ff */
[----:B------:R-:W-:Y:S01]  /*3360*/  FSEL R22, RZ, +INF , !P0 ;  /* 0x7f800000ff167808 */ /* 0x000fe20004000000 */
[C---:B------:R-:W-:Y:S02]  /*3370*/  FFMA R25, R12.reuse, R17, 0.0096188392490148544312 ;  /* 0x3c1d98560c197423 */ /* 0x040fe40000000011 */
[----:B------:R0:W2:Y:S02]  /*3380*/  F2I.NTZ R17, R10 ;  /* 0x0000000a00117305 */ /* 0x0000a40000203100 */
[----:B------:R-:W-:-:S04]  /*3390*/  FFMA R25, R12, R25, 0.055503588169813156128 ;  /* 0x3d6357bb0c197423 */ /* 0x000fc80000000019 */
[----:B------:R-:W-:Y:S01]  /*33a0*/  FFMA R25, R12, R25, 0.24022644758224487305 ;  /* 0x3e75fdec0c197423 */ /* 0x000fe20000000019 */
[----:B0-----:R-:W-:-:S03]  /*33b0*/  @!P2 FADD R10, R23, R23 ;  /* 0x00000017170aa221 */ /* 0x001fc60000000000 */
[----:B------:R-:W-:-:S04]  /*33c0*/  FFMA R25, R12, R25, 0.69314718246459960938 ;  /* 0x3f3172180c197423 */ /* 0x000fc80000000019 */
[----:B------:R-:W-:Y:S01]  /*33d0*/  FFMA R25, R12, R25, 1 ;  /* 0x3f8000000c197423 */ /* 0x000fe20000000019 */
[----:B--2---:R-:W-:-:S03]  /*33e0*/  LEA R17, R17, -R14, 0x17 ;  /* 0x8000000e11117211 */ /* 0x004fc600078eb8ff */
[----:B------:R-:W-:-:S04]  /*33f0*/  FMUL R18, R18, R25 ;  /* 0x0000001912127220 */ /* 0x000fc80000400000 */
[----:B------:R-:W-:Y:S01]  /*3400*/  @!P1 FMUL R22, R17, R18 ;  /* 0x0000001211169220 */ /* 0x000fe20000400000 */
[----:B------:R-:W-:-:S07]  /*3410*/  @!P2 LOP3.LUT R22, R10, 0x7fffffff, RZ, 0xc0, !PT ;  /* 0x7fffffff0a16a812 */ /* 0x000fce00078ec0ff */
.L_x_48:
[----:B------:R-:W-:Y:S05]  /*3420*/  BSYNC.RECONVERGENT B1 ;  /* 0x0000000000017941 */ /* 0x000fea0003800200 */
.L_x_47:
        /* <DEDUP_REMOVED lines=11> */
.L_x_50:
[----:B------:R-:W-:Y:S05]  /*34e0*/  BSYNC.RECONVERGENT B3 ;  /* 0x0000000000037941 */ /* 0x000fea0003800200 */
.L_x_49:
        /* <DEDUP_REMOVED lines=15> */
.L_x_52:
[----:B------:R-:W-:Y:S05]  /*35e0*/  BSYNC.RECONVERGENT B3 ;  /* 0x0000000000037941 */ /* 0x000fea0003800200 */
.L_x_51:
[----:B------:R-:W-:Y:S02]  /*35f0*/  MOV R18, R0 ;  /* 0x0000000000127202 */ /* 0x000fe40000000f00 */
[----:B------:R-:W-:-:S07]  /*3600*/  MOV R14, R13 ;  /* 0x0000000d000e7202 */ /* 0x000fce0000000f00 */
.L_x_44:
[----:B------:R-:W-:Y:S05]  /*3610*/  BSYNC.RECONVERGENT B0 ;  /* 0x0000000000007941 */ /* 0x000fea0003800200 */
.L_x_43:
[C---:B------:R-:W-:Y:S01]  /*3620*/  FADD R12, R3.reuse, -R16 ;  /* 0x80000010030c7221 */ /* 0x040fe20000000000 */
[----:B------:R-:W-:Y:S01]  /*3630*/  FMUL R0, R3, R16 ;  /* 0x0000001003007220 */ /* 0x000fe20000400000 */
[----:B------:R-:W-:Y:S02]  /*3640*/  BSSY.RECONVERGENT B0, `(.L_x_53) ;  /* 0x000000d000007945 */ /* 0x000fe40003800200 */
[----:B------:R-:W0:Y:S08]  /*3650*/  MUFU.RCP R17, R12 ;  /* 0x0000000c00117308 */ /* 0x000e300000001000 */
        /* <DEDUP_REMOVED lines=8> */
[----:B------:R-:W-:-:S07]  /*36e0*/  MOV R28, 0x3700 ;  /* 0x00003700001c7802 */ /* 0x000fce0000000f00 */
[----:B-1----:R-:W-:Y:S05]  /*36f0*/  CALL.REL.NOINC `($__internal_0_$__cuda_sm3x_div_rn_noftz_f32_slowpath) ;  /* 0x0000000400007944 */ /* 0x002fea0003c00000 */
[----:B------:R-:W-:-:S07]  /*3700*/  MOV R10, R0 ;  /* 0x00000000000a7202 */ /* 0x000fce0000000f00 */
.L_x_54:
[----:B------:R-:W-:Y:S05]  /*3710*/  BSYNC.RECONVERGENT B0 ;  /* 0x0000000000007941 */ /* 0x000fea0003800200 */
.L_x_53:
[----:B------:R-:W0:Y:S01]  /*3720*/  MUFU.RCP R19, R12 ;  /* 0x0000000c00137308 */ /* 0x000e220000001000 */
[----:B------:R-:W-:Y:S01]  /*3730*/  FMUL R0, R16, R7 ;  /* 0x0000000710007220 */ /* 0x000fe20000400000 */
[----:B------:R-:W-:Y:S03]  /*3740*/  BSSY.RECONVERGENT B0, `(.L_x_55) ;  /* 0x000000d000007945 */ /* 0x000fe60003800200 */
[----:B------:R-:W-:-:S04]  /*3750*/  FFMA R17, R3, R14, -R0 ;  /* 0x0000000e03117223 */ /* 0x000fc80000000800 */
        /* <DEDUP_REMOVED lines=11> */
.L_x_56:
[----:B------:R-:W-:Y:S05]  /*3810*/  BSYNC.RECONVERGENT B0 ;  /* 0x0000000000007941 */ /* 0x000fea0003800200 */
.L_x_55:
[----:B------:R-:W0:Y:S01]  /*3820*/  MUFU.RCP R7, R12 ;  /* 0x0000000c00077308 */ /* 0x000e220000001000 */
[----:B------:R-:W-:Y:S01]  /*3830*/  FADD R5, R5, -R6 ;  /* 0x8000000605057221 */ /* 0x000fe20000000000 */
[----:B------:R-:W-:Y:S03]  /*3840*/  BSSY.RECONVERGENT B0, `(.L_x_57) ;  /* 0x0000010000007945 */ /* 0x000fe60003800200 */
[----:B------:R-:W-:Y:S01]  /*3850*/  FFMA R5, R5, R10, R0 ;  /* 0x0000000a05057223 */ /* 0x000fe20000000000 */
[----:B------:R-:W-:-:S04]  /*3860*/  FMUL R0, R16, R9 ;  /* 0x0000000910007220 */ /* 0x000fc80000400000 */
[----:B------:R-:W-:Y:S01]  /*3870*/  FFMA R9, R3, R18, -R0 ;  /* 0x0000001203097223 */ /* 0x000fe20000000800 */
[----:B------:R2:W-:Y:S03]  /*3880*/  STG.E desc[UR4][R20.64], R5 ;  /* 0x0000000514007986 */ /* 0x0005e6000c101904 */
[----:B------:R-:W3:Y:S01]  /*3890*/  FCHK P0, R9, R12 ;  /* 0x0000000c09007302 */ /* 0x000ee20000000000 */
[----:B0-----:R-:W-:-:S04]  /*38a0*/  FFMA R2, -R12, R7, 1 ;  /* 0x3f8000000c027423 */ /* 0x001fc80000000107 */
[----:B------:R-:W-:-:S04]  /*38b0*/  FFMA R0, R7, R2, R7 ;  /* 0x0000000207007223 */ /* 0x000fc80000000007 */
[----:B------:R-:W-:-:S04]  /*38c0*/  FFMA R7, R0, R9, RZ ;  /* 0x0000000900077223 */ /* 0x000fc800000000ff */
[----:B------:R-:W-:-:S04]  /*38d0*/  FFMA R2, -R12, R7, R9 ;  /* 0x000000070c027223 */ /* 0x000fc80000000109 */
[----:B------:R-:W-:Y:S01]  /*38e0*/  FFMA R0, R0, R2, R7 ;  /* 0x0000000200007223 */ /* 0x000fe20000000007 */
[----:B--23--:R-:W-:Y:S06]  /*38f0*/  @!P0 BRA `(.L_x_58) ;  /* 0x0000000000108947 */ /* 0x00cfec0003800000 */
[----:B------:R-:W-:Y:S02]  /*3900*/  MOV R0, R9 ;  /* 0x0000000900007202 */ /* 0x000fe40000000f00 */
[----:B------:R-:W-:Y:S02]  /*3910*/  MOV R32, R12 ;  /* 0x0000000c00207202 */ /* 0x000fe40000000f00 */
[----:B------:R-:W-:-:S07]  /*3920*/  MOV R28, 0x3940 ;  /* 0x00003940001c7802 */ /* 0x000fce0000000f00 */
[----:B-1----:R-:W-:Y:S05]  /*3930*/  CALL.REL.NOINC `($__internal_0_$__cuda_sm3x_div_rn_noftz_f32_slowpath) ;  /* 0x0000000000707944 */ /* 0x002fea0003c00000 */
.L_x_58:
[----:B------:R-:W-:Y:S05]  /*3940*/  BSYNC.RECONVERGENT B0 ;  /* 0x0000000000007941 */ /* 0x000fea0003800200 */
.L_x_57:
[----:B------:R-:W0:Y:S01]  /*3950*/  MUFU.RCP R7, R12 ;  /* 0x0000000c00077308 */ /* 0x000e220000001000 */
[----:B------:R-:W-:Y:S01]  /*3960*/  FADD R15, R15, -R4 ;  /* 0x800000040f0f7221 */ /* 0x000fe20000000000 */
[----:B------:R-:W-:Y:S01]  /*3970*/  FMUL R16, R16, R11 ;  /* 0x0000000b10107220 */ /* 0x000fe20000400000 */
[----:B------:R-:W-:Y:S02]  /*3980*/  BSSY.RECONVERGENT B0, `(.L_x_59) ;  /* 0x000000f000007945 */ /* 0x000fe40003800200 */
[----:B------:R-:W-:Y:S01]  /*3990*/  FFMA R15, R15, R10, R0 ;  /* 0x0000000a0f0f7223 */ /* 0x000fe20000000000 */
[----:B------:R-:W-:-:S04]  /*39a0*/  FFMA R5, R3, R22, -R16 ;  /* 0x0000001603057223 */ /* 0x000fc80000000810 */
[----:B------:R2:W-:Y:S01]  /*39b0*/  STG.E desc[UR4][R20.64+0x4], R15 ;  /* 0x0000040f14007986 */ /* 0x0005e2000c101904 */
        /* <DEDUP_REMOVED lines=11> */
.L_x_60:
[----:B------:R-:W-:Y:S05]  /*3a70*/  BSYNC.RECONVERGENT B0 ;  /* 0x0000000000007941 */ /* 0x000fea0003800200 */
.L_x_59:
[----:B------:R-:W-:-:S04]  /*3a80*/  FADD R13, R8, -R13 ;  /* 0x8000000d080d7221 */ /* 0x000fc80000000000 */
[----:B------:R-:W-:-:S05]  /*3a90*/  FFMA R13, R13, R10, R0 ;  /* 0x0000000a0d0d7223 */ /* 0x000fca0000000000 */
[----:B------:R-:W-:Y:S01]  /*3aa0*/  STG.E desc[UR4][R20.64+0x8], R13 ;  /* 0x0000080d14007986 */ /* 0x000fe2000c101904 */
[----:B------:R-:W-:Y:S05]  /*3ab0*/  EXIT ;  /* 0x000000000000794d */ /* 0x000fea0003800000 */
.L_x_32:
[----:B------:R-:W-:Y:S04]  /*3ac0*/  STG.E desc[UR4][R20.64], RZ ;  /* 0x000000ff14007986 */ /* 0x000fe8000c101904 */
[----:B------:R-:W-:Y:S04]  /*3ad0*/  STG.E desc[UR4][R20.64+0x4], RZ ;  /* 0x000004ff14007986 */ /* 0x000fe8000c101904 */
[----:B------:R-:W-:Y:S01]  /*3ae0*/  STG.E desc[UR4][R20.64+0x8], RZ ;  /* 0x000008ff14007986 */ /* 0x000fe2000c101904 */
[----:B------:R-:W-:Y:S05]  /*3af0*/  EXIT ;  /* 0x000000000000794d */ /* 0x000fea0003800000 */
        .weak           $__internal_0_$__cuda_sm3x_div_rn_noftz_f32_slowpath
        .type           $__internal_0_$__cuda_sm3x_div_rn_noftz_f32_slowpath,@function
        .size           $__internal_0_$__cuda_sm3x_div_rn_noftz_f32_slowpath,(.L_x_73 - $__internal_0_$__cuda_sm3x_div_rn_noftz_f32_slowpath)
$__internal_0_$__cuda_sm3x_div_rn_noftz_f32_slowpath:
[----:B------:R-:W-:Y:S01]  /*3b00*/  SHF.R.U32.HI R2, RZ, 0x17, R32 ;  /* 0x00000017ff027819 */ /* 0x000fe20000011620 */
[----:B------:R-:W-:Y:S01]  /*3b10*/  BSSY.RECONVERGENT B1, `(.L_x_61) ;  /* 0x0000063000017945 */ /* 0x000fe20003800200 */
[----:B------:R-:W-:Y:S02]  /*3b20*/  SHF.R.U32.HI R35, RZ, 0x17, R0 ;  /* 0x00000017ff237819 */ /* 0x000fe40000011600 */
[----:B------:R-:W-:Y:S02]  /*3b30*/  LOP3.LUT R2, R2, 0xff, RZ, 0xc0, !PT ;  /* 0x000000ff02027812 */ /* 0x000fe400078ec0ff */
[----:B------:R-:W-:Y:S02]  /*3b40*/  LOP3.LUT R35, R35, 0xff, RZ, 0xc0, !PT ;  /* 0x000000ff23237812 */ /* 0x000fe400078ec0ff */
[----:B------:R-:W-:Y:S02]  /*3b50*/  IADD3 R31, PT, PT, R2, -0x1, RZ ;  /* 0xffffffff021f7810 */ /* 0x000fe40007ffe0ff */
[----:B------:R-:W-:-:S02]  /*3b60*/  IADD3 R33, PT, PT, R35, -0x1, RZ ;  /* 0xffffffff23217810 */ /* 0x000fc40007ffe0ff */
[----:B------:R-:W-:Y:S02]  /*3b70*/  ISETP.GT.U32.AND P0, PT, R31, 0xfd, PT ;  /* 0x000000fd1f00780c */ /* 0x000fe40003f04070 */
[----:B------:R-:W-:Y:S02]  /*3b80*/  MOV R37, R32 ;  /* 0x0000002000257202 */ /* 0x000fe40000000f00 */
[----:B------:R-:W-:-:S13]  /*3b90*/  ISETP.GT.U32.OR P0, PT, R33, 0xfd, P0 ;  /* 0x000000fd2100780c */ /* 0x000fda0000704470 */
[----:B------:R-:W-:Y:S01]  /*3ba0*/  @!P0 MOV R29, RZ ;  /* 0x000000ff001d8202 */ /* 0x000fe20000000f00 */
[----:B------:R-:W-:Y:S06]  /*3bb0*/  @!P0 BRA `(.L_x_62) ;  /* 0x00000000005c8947 */ /* 0x000fec0003800000 */
[----:B------:R-:W-:Y:S02]  /*3bc0*/  FSETP.GTU.FTZ.AND P0, PT, |R0|, +INF , PT ;  /* 0x7f8000000000780b */ /* 0x000fe40003f1c200 */
[----:B------:R-:W-:-:S04]  /*3bd0*/  FSETP.GTU.FTZ.AND P1, PT, |R32|, +INF , PT ;  /* 0x7f8000002000780b */ /* 0x000fc80003f3c200 */
[----:B------:R-:W-:-:S13]  /*3be0*/  PLOP3.LUT P0, PT, P0, P1, PT, 0xf8, 0x8f ;  /* 0x00000000008f781c */ /* 0x000fda0000703f70 */
[----:B------:R-:W-:Y:S05]  /*3bf0*/  @P0 BRA `(.L_x_63) ;  /* 0x00000004004c0947 */ /* 0x000fea0003800000 */
[----:B------:R-:W-:-:S13]  /*3c00*/  LOP3.LUT P0, RZ, R37, 0x7fffffff, R0, 0xc8, !PT ;  /* 0x7fffffff25ff7812 */ /* 0x000fda000780c800 */
[----:B------:R-:W-:Y:S05]  /*3c10*/  @!P0 BRA `(.L_x_64) ;  /* 0x00000004003c8947 */ /* 0x000fea0003800000 */
[----:B------:R-:W-:Y:S02]  /*3c20*/  FSETP.NEU.FTZ.AND P1, PT, |R0|, +INF , PT ;  /* 0x7f8000000000780b */ /* 0x000fe40003f3d200 */
[----:B------:R-:W-:Y:S02]  /*3c30*/  FSETP.NEU.FTZ.AND P2, PT, |R32|, +INF , PT ;  /* 0x7f8000002000780b */ /* 0x000fe40003f5d200 */
[----:B------:R-:W-:-:S11]  /*3c40*/  FSETP.NEU.FTZ.AND P0, PT, |R0|, +INF , PT ;  /* 0x7f8000000000780b */ /* 0x000fd60003f1d200 */
[----:B------:R-:W-:Y:S05]  /*3c50*/  @!P2 BRA !P1, `(.L_x_64) ;  /* 0x00000004002ca947 */ /* 0x000fea0004800000 */
[----:B------:R-:W-:-:S04]  /*3c60*/  LOP3.LUT P1, RZ, R0, 0x7fffffff, RZ, 0xc0, !PT ;  /* 0x7fffffff00ff7812 */ /* 0x000fc8000782c0ff */
[----:B------:R-:W-:-:S13]  /*3c70*/  PLOP3.LUT P1, PT, P2, P1, PT, 0x2f, 0xf2 ;  /* 0x0000000000f2781c */ /* 0x000fda0001722577 */
[----:B------:R-:W-:Y:S05]  /*3c80*/  @P1 BRA `(.L_x_65) ;  /* 0x0000000400181947 */ /* 0x000fea0003800000 */
[----:B------:R-:W-:-:S04]  /*3c90*/  LOP3.LUT P1, RZ, R37, 0x7fffffff, RZ, 0xc0, !PT ;  /* 0x7fffffff25ff7812 */ /* 0x000fc8000782c0ff */
[----:B------:R-:W-:-:S13]  /*3ca0*/  PLOP3.LUT P0, PT, P0, P1, PT, 0x2f, 0xf2 ;  /* 0x0000000000f2781c */ /* 0x000fda0000702577 */
[----:B------:R-:W-:Y:S05]  /*3cb0*/  @P0 BRA `(.L_x_66) ;  /* 0x0000000400000947 */ /* 0x000fea0003800000 */
[----:B------:R-:W-:Y:S02]  /*3cc0*/  ISETP.GE.AND P0, PT, R33, RZ, PT ;  /* 0x000000ff2100720c */ /* 0x000fe40003f06270 */
[----:B------:R-:W-:-:S11]  /*3cd0*/  ISETP.GE.AND P1, PT, R31, RZ, PT ;  /* 0x000000ff1f00720c */ /* 0x000fd60003f26270 */
[----:B------:R-:W-:Y:S01]  /*3ce0*/  @P0 MOV R29, RZ ;  /* 0x000000ff001d0202 */ /* 0x000fe20000000f00 */
[----:B------:R-:W-:Y:S01]  /*3cf0*/  @!P0 FFMA R0, R0, 1.84467440737095516160e+19, RZ ;  /* 0x5f80000000008823 */ /* 0x000fe200000000ff */
[----:B------:R-:W-:Y:S01]  /*3d00*/  @!P0 MOV R29, 0xffffffc0 ;  /* 0xffffffc0001d8802 */ /* 0x000fe20000000f00 */
[----:B------:R-:W-:-:S03]  /*3d10*/  @!P1 FFMA R37, R32, 1.84467440737095516160e+19, RZ ;  /* 0x5f80000020259823 */ /* 0x000fc600000000ff */
[----:B------:R-:W-:-:S07]  /*3d20*/  @!P1 IADD3 R29, PT, PT, R29, 0x40, RZ ;  /* 0x000000401d1d9810 */ /* 0x000fce0007ffe0ff */
.L_x_62:
[----:B------:R-:W-:Y:S01]  /*3d30*/  LEA R34, R2, 0xc0800000, 0x17 ;  /* 0xc080000002227811 */ /* 0x000fe200078eb8ff */
[----:B------:R-:W-:Y:S01]  /*3d40*/  BSSY.RECONVERGENT B2, `(.L_x_67) ;  /* 0x0000036000027945 */ /* 0x000fe20003800200 */
[----:B------:R-:W-:Y:S02]  /*3d50*/  IADD3 R35, PT, PT, R35, -0x7f, RZ ;  /* 0xffffff8123237810 */ /* 0x000fe40007ffe0ff */
[----:B------:R-:W-:Y:S02]  /*3d60*/  IADD3 R37, PT, PT, -R34, R37, RZ ;  /* 0x0000002522257210 */ /* 0x000fe40007ffe1ff */
[C---:B------:R-:W-:Y:S01]  /*3d70*/  IADD3 R2, PT, PT, R35.reuse, 0x7f, -R2 ;  /* 0x0000007f23027810 */ /* 0x040fe20007ffe802 */
[----:B------:R-:W-:Y:S01]  /*3d80*/  IMAD R0, R35, -0x800000, R0 ;  /* 0xff80000023007824 */ /* 0x000fe200078e0200 */
[----:B------:R-:W0:Y:S01]  /*3d90*/  MUFU.RCP R34, R37 ;  /* 0x0000002500227308 */ /* 0x000e220000001000 */
[----:B------:R-:W-:Y:S01]  /*3da0*/  FADD.FTZ R33, -R37, -RZ ;  /* 0x800000ff25217221 */ /* 0x000fe20000010100 */
[----:B------:R-:W-:-:S03]  /*3db0*/  IADD3 R29, PT, PT, R2, R29, RZ ;  /* 0x0000001d021d7210 */ /* 0x000fc60007ffe0ff */
[----:B0-----:R-:W-:-:S04]  /*3dc0*/  FFMA R31, R34, R33, 1 ;  /* 0x3f800000221f7423 */ /* 0x001fc80000000021 */
[----:B------:R-:W-:-:S04]  /*3dd0*/  FFMA R31, R34, R31, R34 ;  /* 0x0000001f221f7223 */ /* 0x000fc80000000022 */
[----:B------:R-:W-:-:S04]  /*3de0*/  FFMA R34, R0, R31, RZ ;  /* 0x0000001f00227223 */ /* 0x000fc800000000ff */
[----:B------:R-:W-:-:S04]  /*3df0*/  FFMA R36, R33, R34, R0 ;  /* 0x0000002221247223 */ /* 0x000fc80000000000 */
[----:B------:R-:W-:-:S04]  /*3e00*/  FFMA R36, R31, R36, R34 ;  /* 0x000000241f247223 */ /* 0x000fc80000000022 */
[----:B------:R-:W-:-:S04]  /*3e10*/  FFMA R33, R33, R36, R0 ;  /* 0x0000002421217223 */ /* 0x000fc80000000000 */
[----:B------:R-:W-:-:S05]  /*3e20*/  FFMA R0, R31, R33, R36 ;  /* 0x000000211f007223 */ /* 0x000fca0000000024 */
[----:B------:R-:W-:-:S04]  /*3e30*/  SHF.R.U32.HI R2, RZ, 0x17, R0 ;  /* 0x00000017ff027819 */ /* 0x000fc80000011600 */
[----:B------:R-:W-:-:S04]  /*3e40*/  LOP3.LUT R2, R2, 0xff, RZ, 0xc0, !PT ;  /* 0x000000ff02027812 */ /* 0x000fc800078ec0ff */
[----:B------:R-:W-:-:S04]  /*3e50*/  IADD3 R2, PT, PT, R2, R29, RZ ;  /* 0x0000001d02027210 */ /* 0x000fc80007ffe0ff */
[----:B------:R-:W-:-:S04]  /*3e60*/  IADD3 R34, PT, PT, R2, -0x1, RZ ;  /* 0xffffffff02227810 */ /* 0x000fc80007ffe0ff */
[----:B------:R-:W-:-:S13]  /*3e70*/  ISETP.GE.U32.AND P0, PT, R34, 0xfe, PT ;  /* 0x000000fe2200780c */ /* 0x000fda0003f06070 */
[----:B------:R-:W-:Y:S05]  /*3e80*/  @!P0 BRA `(.L_x_68) ;  /* 0x0000000000808947 */ /* 0x000fea0003800000 */
[----:B------:R-:W-:-:S13]  /*3e90*/  ISETP.GT.AND P0, PT, R2, 0xfe, PT ;  /* 0x000000fe0200780c */ /* 0x000fda0003f04270 */
[----:B------:R-:W-:Y:S05]  /*3ea0*/  @P0 BRA `(.L_x_69) ;  /* 0x00000000006c0947 */ /* 0x000fea0003800000 */
[----:B------:R-:W-:-:S13]  /*3eb0*/  ISETP.GE.AND P0, PT, R2, 0x1, PT ;  /* 0x000000010200780c */ /* 0x000fda0003f06270 */
[----:B------:R-:W-:Y:S05]  /*3ec0*/  @P0 BRA `(.L_x_70) ;  /* 0x0000000000740947 */ /* 0x000fea0003800000 */
[----:B------:R-:W-:Y:S02]  /*3ed0*/  ISETP.GE.AND P0, PT, R2, -0x18, PT ;  /* 0xffffffe80200780c */ /* 0x000fe40003f06270 */
[----:B------:R-:W-:-:S11]  /*3ee0*/  LOP3.LUT R0, R0, 0x80000000, RZ, 0xc0, !PT ;  /* 0x8000000000007812 */ /* 0x000fd600078ec0ff */
[----:B------:R-:W-:Y:S05]  /*3ef0*/  @!P0 BRA `(.L_x_70) ;  /* 0x0000000000688947 */ /* 0x000fea0003800000 */
[CCC-:B------:R-:W-:Y:S01]  /*3f00*/  FFMA.RZ R29, R31.reuse, R33.reuse, R36.reuse ;  /* 0x000000211f1d7223 */ /* 0x1c0fe2000000c024 */
[CCC-:B------:R-:W-:Y:S01]  /*3f10*/  FFMA.RP R34, R31.reuse, R33.reuse, R36.reuse ;  /* 0x000000211f227223 */ /* 0x1c0fe20000008024 */
[----:B------:R-:W-:Y:S01]  /*3f20*/  FFMA.RM R31, R31, R33, R36 ;  /* 0x000000211f1f7223 */ /* 0x000fe20000004024 */
[C---:B------:R-:W-:Y:S02]  /*3f30*/  ISETP.NE.AND P2, PT, R2.reuse, RZ, PT ;  /* 0x000000ff0200720c */ /* 0x040fe40003f45270 */
[----:B------:R-:W-:Y:S02]  /*3f40*/  LOP3.LUT R29, R29, 0x7fffff, RZ, 0xc0, !PT ;  /* 0x007fffff1d1d7812 */ /* 0x000fe400078ec0ff */
[C---:B------:R-:W-:Y:S02]  /*3f50*/  ISETP.NE.AND P1, PT, R2.reuse, RZ, PT ;  /* 0x000000ff0200720c */ /* 0x040fe40003f25270 */
[----:B------:R-:W-:Y:S02]  /*3f60*/  LOP3.LUT R36, R29, 0x800000, RZ, 0xfc, !PT ;  /* 0x008000001d247812 */ /* 0x000fe400078efcff */
[----:B------:R-:W-:-:S02]  /*3f70*/  IADD3 R29, PT, PT, R2, 0x20, RZ ;  /* 0x00000020021d7810 */ /* 0x000fc40007ffe0ff */
[----:B------:R-:W-:Y:S02]  /*3f80*/  IADD3 R2, PT, PT, -R2, RZ, RZ ;  /* 0x000000ff02027210 */ /* 0x000fe40007ffe1ff */
[----:B------:R-:W-:Y:S02]  /*3f90*/  SHF.L.U32 R29, R36, R29, RZ ;  /* 0x0000001d241d7219 */ /* 0x000fe400000006ff */
[----:B------:R-:W-:Y:S02]  /*3fa0*/  FSETP.NEU.FTZ.AND P0, PT, R34, R31, PT ;  /* 0x0000001f2200720b */ /* 0x000fe40003f1d000 */
[----:B------:R-:W-:Y:S02]  /*3fb0*/  SEL R31, R2, RZ, P2 ;  /* 0x000000ff021f7207 */ /* 0x000fe40001000000 */
[----:B------:R-:W-:Y:S02]  /*3fc0*/  ISETP.NE.AND P1, PT, R29, RZ, P1 ;  /* 0x000000ff1d00720c */ /* 0x000fe40000f25270 */
[----:B------:R-:W-:-:S02]  /*3fd0*/  SHF.R.U32.HI R31, RZ, R31, R36 ;  /* 0x0000001fff1f7219 */ /* 0x000fc40000011624 */
[----:B------:R-:W-:Y:S02]  /*3fe0*/  PLOP3.LUT P0, PT, P0, P1, PT, 0xf8, 0x8f ;  /* 0x00000000008f781c */ /* 0x000fe40000703f70 */
[----:B------:R-:W-:Y:S02]  /*3ff0*/  SHF.R.U32.HI R29, RZ, 0x1, R31 ;  /* 0x00000001ff1d7819 */ /* 0x000fe4000001161f */
[----:B------:R-:W-:-:S04]  /*4000*/  SEL R2, RZ, 0x1, !P0 ;  /* 0x00000001ff027807 */ /* 0x000fc80004000000 */
[----:B------:R-:W-:-:S04]  /*4010*/  LOP3.LUT R2, R2, 0x1, R29, 0xf8, !PT ;  /* 0x0000000102027812 */ /* 0x000fc800078ef81d */
[----:B------:R-:W-:-:S04]  /*4020*/  LOP3.LUT R2, R2, R31, RZ, 0xc0, !PT ;  /* 0x0000001f02027212 */ /* 0x000fc800078ec0ff */
[----:B------:R-:W-:-:S04]  /*4030*/  IADD3 R29, PT, PT, R29, R2, RZ ;  /* 0x000000021d1d7210 */ /* 0x000fc80007ffe0ff */
[----:B------:R-:W-:Y:S01]  /*4040*/  LOP3.LUT R0, R29, R0, RZ, 0xfc, !PT ;  /* 0x000000001d007212 */ /* 0x000fe200078efcff */
[----:B------:R-:W-:Y:S06]  /*4050*/  BRA `(.L_x_70) ;  /* 0x0000000000107947 */ /* 0x000fec0003800000 */
.L_x_69:
[----:B------:R-:W-:-:S04]  /*4060*/  LOP3.LUT R0, R0, 0x80000000, RZ, 0xc0, !PT ;  /* 0x8000000000007812 */ /* 0x000fc800078ec0ff */
[----:B------:R-:W-:Y:S01]  /*4070*/  LOP3.LUT R0, R0, 0x7f800000, RZ, 0xfc, !PT ;  /* 0x7f80000000007812 */ /* 0x000fe200078efcff */
[----:B------:R-:W-:Y:S06]  /*4080*/  BRA `(.L_x_70) ;  /* 0x0000000000047947 */ /* 0x000fec0003800000 */
.L_x_68:
[----:B------:R-:W-:-:S07]  /*4090*/  LEA R0, R29, R0, 0x17 ;  /* 0x000000001d007211 */ /* 0x000fce00078eb8ff */
.L_x_70:
[----:B------:R-:W-:Y:S05]  /*40a0*/  BSYNC.RECONVERGENT B2 ;  /* 0x0000000000027941 */ /* 0x000fea0003800200 */
.L_x_67:
[----:B------:R-:W-:Y:S05]  /*40b0*/  BRA `(.L_x_71) ;  /* 0x0000000000207947 */ /* 0x000fea0003800000 */
.L_x_66:
[----:B------:R-:W-:-:S04]  /*40c0*/  LOP3.LUT R0, R37, 0x80000000, R0, 0x48, !PT ;  /* 0x8000000025007812 */ /* 0x000fc800078e4800 */
[----:B------:R-:W-:Y:S01]  /*40d0*/  LOP3.LUT R0, R0, 0x7f800000, RZ, 0xfc, !PT ;  /* 0x7f80000000007812 */ /* 0x000fe200078efcff */
[----:B------:R-:W-:Y:S06]  /*40e0*/  BRA `(.L_x_71) ;  /* 0x0000000000147947 */ /* 0x000fec0003800000 */
.L_x_65:
[----:B------:R-:W-:Y:S01]  /*40f0*/  LOP3.LUT R0, R37, 0x80000000, R0, 0x48, !PT ;  /* 0x8000000025007812 */ /* 0x000fe200078e4800 */
[----:B------:R-:W-:Y:S06]  /*4100*/  BRA `(.L_x_71) ;  /* 0x00000000000c7947 */ /* 0x000fec0003800000 */
.L_x_64:
[----:B------:R-:W0:Y:S01]  /*4110*/  MUFU.RSQ R0, -QNAN ;  /* 0xffc0000000007908 */ /* 0x000e220000001400 */
[----:B------:R-:W-:Y:S05]  /*4120*/  BRA `(.L_x_71) ;  /* 0x0000000000047947 */ /* 0x000fea0003800000 */
.L_x_63:
[----:B------:R-:W-:-:S07]  /*4130*/  FADD.FTZ R0, R0, R32 ;  /* 0x0000002000007221 */ /* 0x000fce0000010000 */
.L_x_71:
[----:B------:R-:W-:Y:S05]  /*4140*/  BSYNC.RECONVERGENT B1 ;  /* 0x0000000000017941 */ /* 0x000fea0003800200 */
.L_x_61:
[----:B------:R-:W-:-:S04]  /*4150*/  HFMA2 R29, -RZ, RZ, 0, 0 ;  /* 0x00000000ff1d7431 */ /* 0x000fc800000001ff */
[----:B0-----:R-:W-:Y:S05]  /*4160*/  RET.REL.NODEC R28 `(_Z10FluxSolverPfS_S_S_ii) ;  /* 0xffffffbc1ca47950 */ /* 0x001fea0003c3ffff */
.L_x_72:
        /* <DEDUP_REMOVED lines=9> */
.L_x_73:


//--------------------- .nv.shared.reserved.0     --------------------------
	.section	.nv.shared.reserved.0,"aw",@nobits
	.weak		__nv_reservedSMEM_offset_0_alias
	.size		__nv_reservedSMEM_offset_0_alias, 0, 64
	.other		__nv_reservedSMEM_offset_0_alias,@"STO_CUDA_RESERVED_SHARED STV_DEFAULT"
__nv_reservedSMEM_offset_0_alias:
	.zero		0
	.zero		64


//--------------------- .nv.constant0._Z12buildRValuesPfS_S_S_ii --------------------------
	.section	.nv.constant0._Z12buildRValuesPfS_S_S_ii,"a",@progbits
	.sectionflags	@""
	.align	4
.nv.constant0._Z12buildRValuesPfS_S_S_ii:
	.zero		936


//--------------------- .nv.constant0._Z10FluxSolverPfS_S_S_ii --------------------------
	.section	.nv.constant0._Z10FluxSolverPfS_S_S_ii,"a",@progbits
	.sectionflags	@""
	.align	4
.nv.constant0._Z10FluxSolverPfS_S_S_ii:
	.zero		936


//--------------------- SYMBOLS --------------------------

	.type		.nv.reservedSmem.offset0,@object
	.size		.nv.reservedSmem.offset0,0x4
